//
// Generated by NVIDIA NVVM Compiler
//
// Compiler Build ID: CL-36424714
// Cuda compilation tools, release 13.0, V13.0.88
// Based on NVVM 20.0.0
//

.version 9.0
.target sm_100
.address_size 64

	// .globl	_Z13tfm_near_normPfS_iiPKfS1_PKiS3_S3_iiiiS1_S1_

.visible .entry _Z13tfm_near_normPfS_iiPKfS1_PKiS3_S3_iiiiS1_S1_(
	.param .u64 .ptr .align 1 _Z13tfm_near_normPfS_iiPKfS1_PKiS3_S3_iiiiS1_S1__param_0,
	.param .u64 .ptr .align 1 _Z13tfm_near_normPfS_iiPKfS1_PKiS3_S3_iiiiS1_S1__param_1,
	.param .u32 _Z13tfm_near_normPfS_iiPKfS1_PKiS3_S3_iiiiS1_S1__param_2,
	.param .u32 _Z13tfm_near_normPfS_iiPKfS1_PKiS3_S3_iiiiS1_S1__param_3,
	.param .u64 .ptr .align 1 _Z13tfm_near_normPfS_iiPKfS1_PKiS3_S3_iiiiS1_S1__param_4,
	.param .u64 .ptr .align 1 _Z13tfm_near_normPfS_iiPKfS1_PKiS3_S3_iiiiS1_S1__param_5,
	.param .u64 .ptr .align 1 _Z13tfm_near_normPfS_iiPKfS1_PKiS3_S3_iiiiS1_S1__param_6,
	.param .u64 .ptr .align 1 _Z13tfm_near_normPfS_iiPKfS1_PKiS3_S3_iiiiS1_S1__param_7,
	.param .u64 .ptr .align 1 _Z13tfm_near_normPfS_iiPKfS1_PKiS3_S3_iiiiS1_S1__param_8,
	.param .u32 _Z13tfm_near_normPfS_iiPKfS1_PKiS3_S3_iiiiS1_S1__param_9,
	.param .u32 _Z13tfm_near_normPfS_iiPKfS1_PKiS3_S3_iiiiS1_S1__param_10,
	.param .u32 _Z13tfm_near_normPfS_iiPKfS1_PKiS3_S3_iiiiS1_S1__param_11,
	.param .u32 _Z13tfm_near_normPfS_iiPKfS1_PKiS3_S3_iiiiS1_S1__param_12,
	.param .u64 .ptr .align 1 _Z13tfm_near_normPfS_iiPKfS1_PKiS3_S3_iiiiS1_S1__param_13,
	.param .u64 .ptr .align 1 _Z13tfm_near_normPfS_iiPKfS1_PKiS3_S3_iiiiS1_S1__param_14
)
{
	.reg .pred 	%p<30>;
	.reg .b32 	%r<119>;
	.reg .b32 	%f<142>;
	.reg .b64 	%rd<128>;

	ld.param.u32 	%r28, [_Z13tfm_near_normPfS_iiPKfS1_PKiS3_S3_iiiiS1_S1__param_2];
	ld.param.u32 	%r29, [_Z13tfm_near_normPfS_iiPKfS1_PKiS3_S3_iiiiS1_S1__param_3];
	ld.param.u64 	%rd22, [_Z13tfm_near_normPfS_iiPKfS1_PKiS3_S3_iiiiS1_S1__param_4];
	ld.param.u64 	%rd23, [_Z13tfm_near_normPfS_iiPKfS1_PKiS3_S3_iiiiS1_S1__param_5];
	ld.param.u64 	%rd24, [_Z13tfm_near_normPfS_iiPKfS1_PKiS3_S3_iiiiS1_S1__param_6];
	ld.param.u64 	%rd25, [_Z13tfm_near_normPfS_iiPKfS1_PKiS3_S3_iiiiS1_S1__param_7];
	ld.param.u64 	%rd26, [_Z13tfm_near_normPfS_iiPKfS1_PKiS3_S3_iiiiS1_S1__param_8];
	ld.param.u32 	%r33, [_Z13tfm_near_normPfS_iiPKfS1_PKiS3_S3_iiiiS1_S1__param_9];
	ld.param.u64 	%rd27, [_Z13tfm_near_normPfS_iiPKfS1_PKiS3_S3_iiiiS1_S1__param_13];
	ld.param.u64 	%rd28, [_Z13tfm_near_normPfS_iiPKfS1_PKiS3_S3_iiiiS1_S1__param_14];
	cvta.to.global.u64 	%rd1, %rd23;
	cvta.to.global.u64 	%rd2, %rd22;
	cvta.to.global.u64 	%rd3, %rd28;
	cvta.to.global.u64 	%rd4, %rd27;
	cvta.to.global.u64 	%rd5, %rd26;
	cvta.to.global.u64 	%rd6, %rd25;
	cvta.to.global.u64 	%rd7, %rd24;
	mov.u32 	%r34, %ctaid.x;
	mov.u32 	%r35, %ntid.x;
	mov.u32 	%r36, %tid.x;
	mad.lo.s32 	%r1, %r34, %r35, %r36;
	setp.ge.s32 	%p1, %r1, %r33;
	@%p1 bra 	$L__BB0_25;
	setp.lt.s32 	%p2, %r29, 1;
	mov.f32 	%f140, 0f00000000;
	mov.f32 	%f141, %f140;
	@%p2 bra 	$L__BB0_24;
	ld.param.u32 	%r111, [_Z13tfm_near_normPfS_iiPKfS1_PKiS3_S3_iiiiS1_S1__param_12];
	ld.param.u32 	%r110, [_Z13tfm_near_normPfS_iiPKfS1_PKiS3_S3_iiiiS1_S1__param_11];
	ld.param.u32 	%r109, [_Z13tfm_near_normPfS_iiPKfS1_PKiS3_S3_iiiiS1_S1__param_10];
	mul.lo.s32 	%r38, %r110, %r109;
	mul.lo.s32 	%r2, %r38, %r111;
	and.b32  	%r3, %r29, 3;
	setp.lt.u32 	%p3, %r29, 4;
	mov.f32 	%f141, 0f00000000;
	mov.b32 	%r118, 0;
	mov.f32 	%f140, %f141;
	@%p3 bra 	$L__BB0_13;
	and.b32  	%r40, %r29, 2147483644;
	neg.s32 	%r116, %r40;
	mul.lo.s32 	%r115, %r28, 3;
	shl.b32 	%r114, %r28, 1;
	add.s64 	%rd127, %rd7, 8;
	add.s64 	%rd126, %rd6, 8;
	add.s64 	%rd125, %rd3, 8;
	mov.f32 	%f141, 0f00000000;
	mov.b32 	%r113, 0;
	mov.u32 	%r112, %r28;
$L__BB0_4:
	.pragma "nounroll";
	ld.global.u32 	%r41, [%rd127+-8];
	add.s32 	%r42, %r41, -1;
	ld.global.u32 	%r43, [%rd126+-8];
	add.s32 	%r44, %r43, -1;
	mad.lo.s32 	%r45, %r2, %r42, %r1;
	mad.lo.s32 	%r46, %r2, %r44, %r1;
	mul.wide.s32 	%rd29, %r45, 4;
	add.s64 	%rd30, %rd5, %rd29;
	ld.global.u32 	%r47, [%rd30];
	mul.wide.s32 	%rd31, %r46, 4;
	add.s64 	%rd32, %rd5, %rd31;
	ld.global.u32 	%r48, [%rd32];
	add.s32 	%r12, %r48, %r47;
	add.s32 	%r49, %r12, -1;
	add.s64 	%rd33, %rd4, %rd29;
	ld.global.f32 	%f67, [%rd33];
	add.s64 	%rd34, %rd4, %rd31;
	ld.global.f32 	%f68, [%rd34];
	mul.f32 	%f3, %f67, %f68;
	setp.lt.s32 	%p4, %r12, 1;
	setp.gt.s32 	%p5, %r49, %r28;
	or.pred  	%p6, %p4, %p5;
	mov.f32 	%f118, 0f00000000;
	mov.f32 	%f119, %f118;
	@%p6 bra 	$L__BB0_6;
	ld.global.f32 	%f69, [%rd125+-8];
	mul.f32 	%f70, %f3, %f69;
	cvt.s64.s32 	%rd35, %r113;
	cvt.u64.u32 	%rd36, %r12;
	add.s64 	%rd37, %rd36, %rd35;
	shl.b64 	%rd38, %rd37, 2;
	add.s64 	%rd39, %rd2, %rd38;
	ld.global.f32 	%f71, [%rd39+-4];
	mul.f32 	%f118, %f70, %f71;
	add.s64 	%rd40, %rd1, %rd38;
	ld.global.f32 	%f72, [%rd40+-4];
	mul.f32 	%f119, %f70, %f72;
$L__BB0_6:
	add.f32 	%f8, %f140, %f118;
	add.f32 	%f9, %f141, %f119;
	ld.global.u32 	%r50, [%rd127+-4];
	add.s32 	%r51, %r50, -1;
	ld.global.u32 	%r52, [%rd126+-4];
	add.s32 	%r53, %r52, -1;
	mad.lo.s32 	%r54, %r2, %r51, %r1;
	mad.lo.s32 	%r55, %r2, %r53, %r1;
	mul.wide.s32 	%rd41, %r54, 4;
	add.s64 	%rd42, %rd5, %rd41;
	ld.global.u32 	%r56, [%rd42];
	mul.wide.s32 	%rd43, %r55, 4;
	add.s64 	%rd44, %rd5, %rd43;
	ld.global.u32 	%r57, [%rd44];
	add.s32 	%r13, %r57, %r56;
	add.s32 	%r58, %r13, -1;
	add.s64 	%rd45, %rd4, %rd41;
	ld.global.f32 	%f74, [%rd45];
	add.s64 	%rd46, %rd4, %rd43;
	ld.global.f32 	%f75, [%rd46];
	mul.f32 	%f10, %f74, %f75;
	setp.lt.s32 	%p7, %r13, 1;
	setp.gt.s32 	%p8, %r58, %r28;
	or.pred  	%p9, %p7, %p8;
	mov.f32 	%f120, 0f00000000;
	mov.f32 	%f121, %f120;
	@%p9 bra 	$L__BB0_8;
	ld.global.f32 	%f76, [%rd125+-4];
	mul.f32 	%f77, %f10, %f76;
	cvt.s64.s32 	%rd47, %r112;
	cvt.u64.u32 	%rd48, %r13;
	add.s64 	%rd49, %rd48, %rd47;
	shl.b64 	%rd50, %rd49, 2;
	add.s64 	%rd51, %rd2, %rd50;
	ld.global.f32 	%f78, [%rd51+-4];
	mul.f32 	%f120, %f77, %f78;
	add.s64 	%rd52, %rd1, %rd50;
	ld.global.f32 	%f79, [%rd52+-4];
	mul.f32 	%f121, %f77, %f79;
$L__BB0_8:
	add.f32 	%f15, %f8, %f120;
	add.f32 	%f16, %f9, %f121;
	ld.global.u32 	%r59, [%rd127];
	add.s32 	%r60, %r59, -1;
	ld.global.u32 	%r61, [%rd126];
	add.s32 	%r62, %r61, -1;
	mad.lo.s32 	%r63, %r2, %r60, %r1;
	mad.lo.s32 	%r64, %r2, %r62, %r1;
	mul.wide.s32 	%rd53, %r63, 4;
	add.s64 	%rd54, %rd5, %rd53;
	ld.global.u32 	%r65, [%rd54];
	mul.wide.s32 	%rd55, %r64, 4;
	add.s64 	%rd56, %rd5, %rd55;
	ld.global.u32 	%r66, [%rd56];
	add.s32 	%r14, %r66, %r65;
	add.s32 	%r67, %r14, -1;
	add.s64 	%rd57, %rd4, %rd53;
	ld.global.f32 	%f81, [%rd57];
	add.s64 	%rd58, %rd4, %rd55;
	ld.global.f32 	%f82, [%rd58];
	mul.f32 	%f17, %f81, %f82;
	setp.lt.s32 	%p10, %r14, 1;
	setp.gt.s32 	%p11, %r67, %r28;
	or.pred  	%p12, %p10, %p11;
	mov.f32 	%f122, 0f00000000;
	mov.f32 	%f123, %f122;
	@%p12 bra 	$L__BB0_10;
	ld.global.f32 	%f83, [%rd125];
	mul.f32 	%f84, %f17, %f83;
	cvt.s64.s32 	%rd59, %r114;
	cvt.u64.u32 	%rd60, %r14;
	add.s64 	%rd61, %rd60, %rd59;
	shl.b64 	%rd62, %rd61, 2;
	add.s64 	%rd63, %rd2, %rd62;
	ld.global.f32 	%f85, [%rd63+-4];
	mul.f32 	%f122, %f84, %f85;
	add.s64 	%rd64, %rd1, %rd62;
	ld.global.f32 	%f86, [%rd64+-4];
	mul.f32 	%f123, %f84, %f86;
$L__BB0_10:
	add.f32 	%f22, %f15, %f122;
	add.f32 	%f23, %f16, %f123;
	ld.global.u32 	%r68, [%rd127+4];
	add.s32 	%r69, %r68, -1;
	ld.global.u32 	%r70, [%rd126+4];
	add.s32 	%r71, %r70, -1;
	mad.lo.s32 	%r72, %r2, %r69, %r1;
	mad.lo.s32 	%r73, %r2, %r71, %r1;
	mul.wide.s32 	%rd65, %r72, 4;
	add.s64 	%rd66, %rd5, %rd65;
	ld.global.u32 	%r74, [%rd66];
	mul.wide.s32 	%rd67, %r73, 4;
	add.s64 	%rd68, %rd5, %rd67;
	ld.global.u32 	%r75, [%rd68];
	add.s32 	%r15, %r75, %r74;
	add.s32 	%r76, %r15, -1;
	add.s64 	%rd69, %rd4, %rd65;
	ld.global.f32 	%f88, [%rd69];
	add.s64 	%rd70, %rd4, %rd67;
	ld.global.f32 	%f89, [%rd70];
	mul.f32 	%f24, %f88, %f89;
	setp.lt.s32 	%p13, %r15, 1;
	setp.gt.s32 	%p14, %r76, %r28;
	or.pred  	%p15, %p13, %p14;
	mov.f32 	%f124, 0f00000000;
	mov.f32 	%f125, %f124;
	@%p15 bra 	$L__BB0_12;
	ld.global.f32 	%f90, [%rd125+4];
	mul.f32 	%f91, %f24, %f90;
	cvt.s64.s32 	%rd71, %r115;
	cvt.u64.u32 	%rd72, %r15;
	add.s64 	%rd73, %rd72, %rd71;
	shl.b64 	%rd74, %rd73, 2;
	add.s64 	%rd75, %rd2, %rd74;
	ld.global.f32 	%f92, [%rd75+-4];
	mul.f32 	%f124, %f91, %f92;
	add.s64 	%rd76, %rd1, %rd74;
	ld.global.f32 	%f93, [%rd76+-4];
	mul.f32 	%f125, %f91, %f93;
$L__BB0_12:
	and.b32  	%r118, %r29, 2147483644;
	add.f32 	%f140, %f22, %f124;
	add.f32 	%f141, %f23, %f125;
	add.s32 	%r116, %r116, 4;
	shl.b32 	%r77, %r28, 2;
	add.s32 	%r115, %r115, %r77;
	add.s32 	%r114, %r114, %r77;
	add.s32 	%r113, %r113, %r77;
	add.s32 	%r112, %r112, %r77;
	add.s64 	%rd127, %rd127, 16;
	add.s64 	%rd126, %rd126, 16;
	add.s64 	%rd125, %rd125, 16;
	setp.ne.s32 	%p16, %r116, 0;
	@%p16 bra 	$L__BB0_4;
$L__BB0_13:
	setp.eq.s32 	%p17, %r3, 0;
	@%p17 bra 	$L__BB0_24;
	setp.eq.s32 	%p18, %r3, 1;
	@%p18 bra 	$L__BB0_20;
	mul.wide.u32 	%rd77, %r118, 4;
	add.s64 	%rd17, %rd7, %rd77;
	ld.global.u32 	%r78, [%rd17];
	add.s32 	%r79, %r78, -1;
	add.s64 	%rd18, %rd6, %rd77;
	ld.global.u32 	%r80, [%rd18];
	add.s32 	%r81, %r80, -1;
	mad.lo.s32 	%r82, %r2, %r79, %r1;
	mad.lo.s32 	%r83, %r2, %r81, %r1;
	mul.wide.s32 	%rd78, %r82, 4;
	add.s64 	%rd79, %rd5, %rd78;
	ld.global.u32 	%r84, [%rd79];
	mul.wide.s32 	%rd80, %r83, 4;
	add.s64 	%rd81, %rd5, %rd80;
	ld.global.u32 	%r85, [%rd81];
	add.s32 	%r23, %r85, %r84;
	add.s32 	%r86, %r23, -1;
	add.s64 	%rd82, %rd4, %rd78;
	ld.global.f32 	%f96, [%rd82];
	add.s64 	%rd83, %rd4, %rd80;
	ld.global.f32 	%f97, [%rd83];
	mul.f32 	%f35, %f96, %f97;
	add.s64 	%rd19, %rd3, %rd77;
	setp.lt.s32 	%p19, %r23, 1;
	setp.gt.s32 	%p20, %r86, %r28;
	or.pred  	%p21, %p19, %p20;
	mov.f32 	%f130, 0f00000000;
	mov.f32 	%f131, %f130;
	@%p21 bra 	$L__BB0_17;
	ld.global.f32 	%f98, [%rd19];
	mul.f32 	%f99, %f35, %f98;
	mul.lo.s32 	%r87, %r118, %r28;
	cvt.s64.s32 	%rd84, %r87;
	cvt.u64.u32 	%rd85, %r23;
	add.s64 	%rd86, %rd85, %rd84;
	shl.b64 	%rd87, %rd86, 2;
	add.s64 	%rd88, %rd2, %rd87;
	ld.global.f32 	%f100, [%rd88+-4];
	mul.f32 	%f130, %f99, %f100;
	add.s64 	%rd89, %rd1, %rd87;
	ld.global.f32 	%f101, [%rd89+-4];
	mul.f32 	%f131, %f99, %f101;
$L__BB0_17:
	add.f32 	%f40, %f140, %f130;
	add.f32 	%f41, %f141, %f131;
	ld.global.u32 	%r88, [%rd17+4];
	add.s32 	%r89, %r88, -1;
	ld.global.u32 	%r90, [%rd18+4];
	add.s32 	%r91, %r90, -1;
	mad.lo.s32 	%r92, %r2, %r89, %r1;
	mad.lo.s32 	%r93, %r2, %r91, %r1;
	mul.wide.s32 	%rd90, %r92, 4;
	add.s64 	%rd91, %rd5, %rd90;
	ld.global.u32 	%r94, [%rd91];
	mul.wide.s32 	%rd92, %r93, 4;
	add.s64 	%rd93, %rd5, %rd92;
	ld.global.u32 	%r95, [%rd93];
	add.s32 	%r24, %r95, %r94;
	add.s32 	%r96, %r24, -1;
	add.s64 	%rd94, %rd4, %rd90;
	ld.global.f32 	%f103, [%rd94];
	add.s64 	%rd95, %rd4, %rd92;
	ld.global.f32 	%f104, [%rd95];
	mul.f32 	%f105, %f103, %f104;
	ld.global.f32 	%f106, [%rd19+4];
	mul.f32 	%f42, %f105, %f106;
	setp.lt.s32 	%p22, %r24, 1;
	setp.gt.s32 	%p23, %r96, %r28;
	or.pred  	%p24, %p22, %p23;
	mov.f32 	%f132, 0f00000000;
	mov.f32 	%f133, %f132;
	@%p24 bra 	$L__BB0_19;
	mad.lo.s32 	%r97, %r28, %r118, %r28;
	cvt.s64.s32 	%rd96, %r97;
	cvt.u64.u32 	%rd97, %r24;
	add.s64 	%rd98, %rd97, %rd96;
	shl.b64 	%rd99, %rd98, 2;
	add.s64 	%rd100, %rd2, %rd99;
	ld.global.f32 	%f107, [%rd100+-4];
	mul.f32 	%f132, %f42, %f107;
	add.s64 	%rd101, %rd1, %rd99;
	ld.global.f32 	%f108, [%rd101+-4];
	mul.f32 	%f133, %f42, %f108;
$L__BB0_19:
	add.f32 	%f140, %f40, %f132;
	add.f32 	%f141, %f41, %f133;
	add.s32 	%r118, %r118, 2;
$L__BB0_20:
	and.b32  	%r98, %r29, 1;
	setp.eq.b32 	%p25, %r98, 1;
	not.pred 	%p26, %p25;
	@%p26 bra 	$L__BB0_24;
	mul.wide.u32 	%rd102, %r118, 4;
	add.s64 	%rd103, %rd7, %rd102;
	ld.global.u32 	%r99, [%rd103];
	add.s32 	%r100, %r99, -1;
	add.s64 	%rd104, %rd6, %rd102;
	ld.global.u32 	%r101, [%rd104];
	add.s32 	%r102, %r101, -1;
	mad.lo.s32 	%r103, %r2, %r100, %r1;
	mad.lo.s32 	%r104, %r2, %r102, %r1;
	mul.wide.s32 	%rd105, %r103, 4;
	add.s64 	%rd106, %rd5, %rd105;
	ld.global.u32 	%r105, [%rd106];
	mul.wide.s32 	%rd107, %r104, 4;
	add.s64 	%rd108, %rd5, %rd107;
	ld.global.u32 	%r106, [%rd108];
	add.s32 	%r27, %r106, %r105;
	add.s32 	%r107, %r27, -1;
	add.s64 	%rd109, %rd4, %rd105;
	ld.global.f32 	%f110, [%rd109];
	add.s64 	%rd110, %rd4, %rd107;
	ld.global.f32 	%f111, [%rd110];
	mul.f32 	%f112, %f110, %f111;
	add.s64 	%rd111, %rd3, %rd102;
	ld.global.f32 	%f113, [%rd111];
	mul.f32 	%f53, %f112, %f113;
	setp.lt.s32 	%p27, %r27, 1;
	setp.gt.s32 	%p28, %r107, %r28;
	or.pred  	%p29, %p27, %p28;
	mov.f32 	%f138, 0f00000000;
	mov.f32 	%f139, %f138;
	@%p29 bra 	$L__BB0_23;
	mul.lo.s32 	%r108, %r118, %r28;
	cvt.s64.s32 	%rd112, %r108;
	cvt.u64.u32 	%rd113, %r27;
	add.s64 	%rd114, %rd113, %rd112;
	shl.b64 	%rd115, %rd114, 2;
	add.s64 	%rd116, %rd2, %rd115;
	ld.global.f32 	%f114, [%rd116+-4];
	mul.f32 	%f138, %f53, %f114;
	add.s64 	%rd117, %rd1, %rd115;
	ld.global.f32 	%f115, [%rd117+-4];
	mul.f32 	%f139, %f53, %f115;
$L__BB0_23:
	add.f32 	%f140, %f140, %f138;
	add.f32 	%f141, %f141, %f139;
$L__BB0_24:
	ld.param.u64 	%rd124, [_Z13tfm_near_normPfS_iiPKfS1_PKiS3_S3_iiiiS1_S1__param_1];
	ld.param.u64 	%rd123, [_Z13tfm_near_normPfS_iiPKfS1_PKiS3_S3_iiiiS1_S1__param_0];
	cvta.to.global.u64 	%rd118, %rd123;
	mul.wide.s32 	%rd119, %r1, 4;
	add.s64 	%rd120, %rd118, %rd119;
	st.global.f32 	[%rd120], %f140;
	cvta.to.global.u64 	%rd121, %rd124;
	add.s64 	%rd122, %rd121, %rd119;
	st.global.f32 	[%rd122], %f141;
$L__BB0_25:
	ret;

}
	// .globl	_Z13tfm_near_2dlyPfS_iiPKfS1_PKiS3_S3_S3_iiiiS1_S1_S1_
.visible .entry _Z13tfm_near_2dlyPfS_iiPKfS1_PKiS3_S3_S3_iiiiS1_S1_S1_(
	.param .u64 .ptr .align 1 _Z13tfm_near_2dlyPfS_iiPKfS1_PKiS3_S3_S3_iiiiS1_S1_S1__param_0,
	.param .u64 .ptr .align 1 _Z13tfm_near_2dlyPfS_iiPKfS1_PKiS3_S3_S3_iiiiS1_S1_S1__param_1,
	.param .u32 _Z13tfm_near_2dlyPfS_iiPKfS1_PKiS3_S3_S3_iiiiS1_S1_S1__param_2,
	.param .u32 _Z13tfm_near_2dlyPfS_iiPKfS1_PKiS3_S3_S3_iiiiS1_S1_S1__param_3,
	.param .u64 .ptr .align 1 _Z13tfm_near_2dlyPfS_iiPKfS1_PKiS3_S3_S3_iiiiS1_S1_S1__param_4,
	.param .u64 .ptr .align 1 _Z13tfm_near_2dlyPfS_iiPKfS1_PKiS3_S3_S3_iiiiS1_S1_S1__param_5,
	.param .u64 .ptr .align 1 _Z13tfm_near_2dlyPfS_iiPKfS1_PKiS3_S3_S3_iiiiS1_S1_S1__param_6,
	.param .u64 .ptr .align 1 _Z13tfm_near_2dlyPfS_iiPKfS1_PKiS3_S3_S3_iiiiS1_S1_S1__param_7,
	.param .u64 .ptr .align 1 _Z13tfm_near_2dlyPfS_iiPKfS1_PKiS3_S3_S3_iiiiS1_S1_S1__param_8,
	.param .u64 .ptr .align 1 _Z13tfm_near_2dlyPfS_iiPKfS1_PKiS3_S3_S3_iiiiS1_S1_S1__param_9,
	.param .u32 _Z13tfm_near_2dlyPfS_iiPKfS1_PKiS3_S3_S3_iiiiS1_S1_S1__param_10,
	.param .u32 _Z13tfm_near_2dlyPfS_iiPKfS1_PKiS3_S3_S3_iiiiS1_S1_S1__param_11,
	.param .u32 _Z13tfm_near_2dlyPfS_iiPKfS1_PKiS3_S3_S3_iiiiS1_S1_S1__param_12,
	.param .u32 _Z13tfm_near_2dlyPfS_iiPKfS1_PKiS3_S3_S3_iiiiS1_S1_S1__param_13,
	.param .u64 .ptr .align 1 _Z13tfm_near_2dlyPfS_iiPKfS1_PKiS3_S3_S3_iiiiS1_S1_S1__param_14,
	.param .u64 .ptr .align 1 _Z13tfm_near_2dlyPfS_iiPKfS1_PKiS3_S3_S3_iiiiS1_S1_S1__param_15,
	.param .u64 .ptr .align 1 _Z13tfm_near_2dlyPfS_iiPKfS1_PKiS3_S3_S3_iiiiS1_S1_S1__param_16
)
{
	.reg .pred 	%p<30>;
	.reg .b32 	%r<115>;
	.reg .b32 	%f<142>;
	.reg .b64 	%rd<131>;

	ld.param.u64 	%rd23, [_Z13tfm_near_2dlyPfS_iiPKfS1_PKiS3_S3_S3_iiiiS1_S1_S1__param_1];
	ld.param.u32 	%r29, [_Z13tfm_near_2dlyPfS_iiPKfS1_PKiS3_S3_S3_iiiiS1_S1_S1__param_2];
	ld.param.u32 	%r30, [_Z13tfm_near_2dlyPfS_iiPKfS1_PKiS3_S3_S3_iiiiS1_S1_S1__param_3];
	ld.param.u64 	%rd24, [_Z13tfm_near_2dlyPfS_iiPKfS1_PKiS3_S3_S3_iiiiS1_S1_S1__param_4];
	ld.param.u64 	%rd25, [_Z13tfm_near_2dlyPfS_iiPKfS1_PKiS3_S3_S3_iiiiS1_S1_S1__param_5];
	ld.param.u64 	%rd26, [_Z13tfm_near_2dlyPfS_iiPKfS1_PKiS3_S3_S3_iiiiS1_S1_S1__param_6];
	ld.param.u64 	%rd27, [_Z13tfm_near_2dlyPfS_iiPKfS1_PKiS3_S3_S3_iiiiS1_S1_S1__param_7];
	ld.param.u64 	%rd28, [_Z13tfm_near_2dlyPfS_iiPKfS1_PKiS3_S3_S3_iiiiS1_S1_S1__param_8];
	ld.param.u64 	%rd29, [_Z13tfm_near_2dlyPfS_iiPKfS1_PKiS3_S3_S3_iiiiS1_S1_S1__param_9];
	ld.param.u32 	%r34, [_Z13tfm_near_2dlyPfS_iiPKfS1_PKiS3_S3_S3_iiiiS1_S1_S1__param_10];
	ld.param.u32 	%r31, [_Z13tfm_near_2dlyPfS_iiPKfS1_PKiS3_S3_S3_iiiiS1_S1_S1__param_11];
	ld.param.u32 	%r32, [_Z13tfm_near_2dlyPfS_iiPKfS1_PKiS3_S3_S3_iiiiS1_S1_S1__param_12];
	ld.param.u32 	%r33, [_Z13tfm_near_2dlyPfS_iiPKfS1_PKiS3_S3_S3_iiiiS1_S1_S1__param_13];
	ld.param.u64 	%rd30, [_Z13tfm_near_2dlyPfS_iiPKfS1_PKiS3_S3_S3_iiiiS1_S1_S1__param_14];
	ld.param.u64 	%rd31, [_Z13tfm_near_2dlyPfS_iiPKfS1_PKiS3_S3_S3_iiiiS1_S1_S1__param_15];
	ld.param.u64 	%rd32, [_Z13tfm_near_2dlyPfS_iiPKfS1_PKiS3_S3_S3_iiiiS1_S1_S1__param_16];
	cvta.to.global.u64 	%rd1, %rd25;
	cvta.to.global.u64 	%rd2, %rd24;
	cvta.to.global.u64 	%rd3, %rd32;
	cvta.to.global.u64 	%rd4, %rd31;
	cvta.to.global.u64 	%rd5, %rd30;
	cvta.to.global.u64 	%rd6, %rd29;
	cvta.to.global.u64 	%rd7, %rd28;
	cvta.to.global.u64 	%rd8, %rd27;
	cvta.to.global.u64 	%rd9, %rd26;
	mov.u32 	%r35, %ctaid.x;
	mov.u32 	%r36, %ntid.x;
	mov.u32 	%r37, %tid.x;
	mad.lo.s32 	%r1, %r35, %r36, %r37;
	setp.ge.s32 	%p1, %r1, %r34;
	@%p1 bra 	$L__BB1_25;
	setp.lt.s32 	%p2, %r30, 1;
	mov.f32 	%f140, 0f00000000;
	mov.f32 	%f141, %f140;
	@%p2 bra 	$L__BB1_24;
	mul.lo.s32 	%r39, %r32, %r31;
	mul.lo.s32 	%r2, %r39, %r33;
	and.b32  	%r3, %r30, 3;
	setp.lt.u32 	%p3, %r30, 4;
	mov.f32 	%f141, 0f00000000;
	mov.b32 	%r114, 0;
	mov.f32 	%f140, %f141;
	@%p3 bra 	$L__BB1_13;
	and.b32  	%r114, %r30, 2147483644;
	neg.s32 	%r112, %r114;
	mul.lo.s32 	%r111, %r29, 3;
	shl.b32 	%r7, %r29, 2;
	shl.b32 	%r110, %r29, 1;
	add.s64 	%rd130, %rd9, 8;
	add.s64 	%rd129, %rd8, 8;
	add.s64 	%rd128, %rd3, 8;
	mov.f32 	%f141, 0f00000000;
	mov.b32 	%r109, 0;
	mov.u32 	%r108, %r29;
$L__BB1_4:
	.pragma "nounroll";
	ld.global.u32 	%r41, [%rd130+-8];
	add.s32 	%r42, %r41, -1;
	ld.global.u32 	%r43, [%rd129+-8];
	add.s32 	%r44, %r43, -1;
	mad.lo.s32 	%r45, %r2, %r42, %r1;
	mad.lo.s32 	%r46, %r2, %r44, %r1;
	mul.wide.s32 	%rd33, %r45, 4;
	add.s64 	%rd34, %rd7, %rd33;
	ld.global.u32 	%r47, [%rd34];
	mul.wide.s32 	%rd35, %r46, 4;
	add.s64 	%rd36, %rd6, %rd35;
	ld.global.u32 	%r48, [%rd36];
	add.s32 	%r14, %r48, %r47;
	add.s32 	%r49, %r14, -1;
	add.s64 	%rd37, %rd5, %rd33;
	ld.global.f32 	%f67, [%rd37];
	add.s64 	%rd38, %rd4, %rd35;
	ld.global.f32 	%f68, [%rd38];
	mul.f32 	%f3, %f67, %f68;
	setp.lt.s32 	%p4, %r14, 1;
	setp.gt.s32 	%p5, %r49, %r29;
	or.pred  	%p6, %p4, %p5;
	mov.f32 	%f118, 0f00000000;
	mov.f32 	%f119, %f118;
	@%p6 bra 	$L__BB1_6;
	ld.global.f32 	%f69, [%rd128+-8];
	mul.f32 	%f70, %f3, %f69;
	cvt.s64.s32 	%rd39, %r109;
	cvt.u64.u32 	%rd40, %r14;
	add.s64 	%rd41, %rd40, %rd39;
	shl.b64 	%rd42, %rd41, 2;
	add.s64 	%rd43, %rd2, %rd42;
	ld.global.f32 	%f71, [%rd43+-4];
	mul.f32 	%f118, %f70, %f71;
	add.s64 	%rd44, %rd1, %rd42;
	ld.global.f32 	%f72, [%rd44+-4];
	mul.f32 	%f119, %f70, %f72;
$L__BB1_6:
	add.f32 	%f8, %f140, %f118;
	add.f32 	%f9, %f141, %f119;
	ld.global.u32 	%r50, [%rd130+-4];
	add.s32 	%r51, %r50, -1;
	ld.global.u32 	%r52, [%rd129+-4];
	add.s32 	%r53, %r52, -1;
	mad.lo.s32 	%r54, %r2, %r51, %r1;
	mad.lo.s32 	%r55, %r2, %r53, %r1;
	mul.wide.s32 	%rd45, %r54, 4;
	add.s64 	%rd46, %rd7, %rd45;
	ld.global.u32 	%r56, [%rd46];
	mul.wide.s32 	%rd47, %r55, 4;
	add.s64 	%rd48, %rd6, %rd47;
	ld.global.u32 	%r57, [%rd48];
	add.s32 	%r15, %r57, %r56;
	add.s32 	%r58, %r15, -1;
	add.s64 	%rd49, %rd5, %rd45;
	ld.global.f32 	%f74, [%rd49];
	add.s64 	%rd50, %rd4, %rd47;
	ld.global.f32 	%f75, [%rd50];
	mul.f32 	%f10, %f74, %f75;
	setp.lt.s32 	%p7, %r15, 1;
	setp.gt.s32 	%p8, %r58, %r29;
	or.pred  	%p9, %p7, %p8;
	mov.f32 	%f120, 0f00000000;
	mov.f32 	%f121, %f120;
	@%p9 bra 	$L__BB1_8;
	ld.global.f32 	%f76, [%rd128+-4];
	mul.f32 	%f77, %f10, %f76;
	cvt.s64.s32 	%rd51, %r108;
	cvt.u64.u32 	%rd52, %r15;
	add.s64 	%rd53, %rd52, %rd51;
	shl.b64 	%rd54, %rd53, 2;
	add.s64 	%rd55, %rd2, %rd54;
	ld.global.f32 	%f78, [%rd55+-4];
	mul.f32 	%f120, %f77, %f78;
	add.s64 	%rd56, %rd1, %rd54;
	ld.global.f32 	%f79, [%rd56+-4];
	mul.f32 	%f121, %f77, %f79;
$L__BB1_8:
	add.f32 	%f15, %f8, %f120;
	add.f32 	%f16, %f9, %f121;
	ld.global.u32 	%r59, [%rd130];
	add.s32 	%r60, %r59, -1;
	ld.global.u32 	%r61, [%rd129];
	add.s32 	%r62, %r61, -1;
	mad.lo.s32 	%r63, %r2, %r60, %r1;
	mad.lo.s32 	%r64, %r2, %r62, %r1;
	mul.wide.s32 	%rd57, %r63, 4;
	add.s64 	%rd58, %rd7, %rd57;
	ld.global.u32 	%r65, [%rd58];
	mul.wide.s32 	%rd59, %r64, 4;
	add.s64 	%rd60, %rd6, %rd59;
	ld.global.u32 	%r66, [%rd60];
	add.s32 	%r16, %r66, %r65;
	add.s32 	%r67, %r16, -1;
	add.s64 	%rd61, %rd5, %rd57;
	ld.global.f32 	%f81, [%rd61];
	add.s64 	%rd62, %rd4, %rd59;
	ld.global.f32 	%f82, [%rd62];
	mul.f32 	%f17, %f81, %f82;
	setp.lt.s32 	%p10, %r16, 1;
	setp.gt.s32 	%p11, %r67, %r29;
	or.pred  	%p12, %p10, %p11;
	mov.f32 	%f122, 0f00000000;
	mov.f32 	%f123, %f122;
	@%p12 bra 	$L__BB1_10;
	ld.global.f32 	%f83, [%rd128];
	mul.f32 	%f84, %f17, %f83;
	cvt.s64.s32 	%rd63, %r110;
	cvt.u64.u32 	%rd64, %r16;
	add.s64 	%rd65, %rd64, %rd63;
	shl.b64 	%rd66, %rd65, 2;
	add.s64 	%rd67, %rd2, %rd66;
	ld.global.f32 	%f85, [%rd67+-4];
	mul.f32 	%f122, %f84, %f85;
	add.s64 	%rd68, %rd1, %rd66;
	ld.global.f32 	%f86, [%rd68+-4];
	mul.f32 	%f123, %f84, %f86;
$L__BB1_10:
	add.f32 	%f22, %f15, %f122;
	add.f32 	%f23, %f16, %f123;
	ld.global.u32 	%r68, [%rd130+4];
	add.s32 	%r69, %r68, -1;
	ld.global.u32 	%r70, [%rd129+4];
	add.s32 	%r71, %r70, -1;
	mad.lo.s32 	%r72, %r2, %r69, %r1;
	mad.lo.s32 	%r73, %r2, %r71, %r1;
	mul.wide.s32 	%rd69, %r72, 4;
	add.s64 	%rd70, %rd7, %rd69;
	ld.global.u32 	%r74, [%rd70];
	mul.wide.s32 	%rd71, %r73, 4;
	add.s64 	%rd72, %rd6, %rd71;
	ld.global.u32 	%r75, [%rd72];
	add.s32 	%r17, %r75, %r74;
	add.s32 	%r76, %r17, -1;
	add.s64 	%rd73, %rd5, %rd69;
	ld.global.f32 	%f88, [%rd73];
	add.s64 	%rd74, %rd4, %rd71;
	ld.global.f32 	%f89, [%rd74];
	mul.f32 	%f24, %f88, %f89;
	setp.lt.s32 	%p13, %r17, 1;
	setp.gt.s32 	%p14, %r76, %r29;
	or.pred  	%p15, %p13, %p14;
	mov.f32 	%f124, 0f00000000;
	mov.f32 	%f125, %f124;
	@%p15 bra 	$L__BB1_12;
	ld.global.f32 	%f90, [%rd128+4];
	mul.f32 	%f91, %f24, %f90;
	cvt.s64.s32 	%rd75, %r111;
	cvt.u64.u32 	%rd76, %r17;
	add.s64 	%rd77, %rd76, %rd75;
	shl.b64 	%rd78, %rd77, 2;
	add.s64 	%rd79, %rd2, %rd78;
	ld.global.f32 	%f92, [%rd79+-4];
	mul.f32 	%f124, %f91, %f92;
	add.s64 	%rd80, %rd1, %rd78;
	ld.global.f32 	%f93, [%rd80+-4];
	mul.f32 	%f125, %f91, %f93;
$L__BB1_12:
	add.f32 	%f140, %f22, %f124;
	add.f32 	%f141, %f23, %f125;
	add.s32 	%r112, %r112, 4;
	add.s32 	%r111, %r111, %r7;
	add.s32 	%r110, %r110, %r7;
	add.s32 	%r109, %r109, %r7;
	add.s32 	%r108, %r108, %r7;
	add.s64 	%rd130, %rd130, 16;
	add.s64 	%rd129, %rd129, 16;
	add.s64 	%rd128, %rd128, 16;
	setp.ne.s32 	%p16, %r112, 0;
	@%p16 bra 	$L__BB1_4;
$L__BB1_13:
	setp.eq.s32 	%p17, %r3, 0;
	@%p17 bra 	$L__BB1_24;
	setp.eq.s32 	%p18, %r3, 1;
	@%p18 bra 	$L__BB1_20;
	mul.wide.u32 	%rd81, %r114, 4;
	add.s64 	%rd19, %rd9, %rd81;
	ld.global.u32 	%r77, [%rd19];
	add.s32 	%r78, %r77, -1;
	add.s64 	%rd20, %rd8, %rd81;
	ld.global.u32 	%r79, [%rd20];
	add.s32 	%r80, %r79, -1;
	mad.lo.s32 	%r81, %r2, %r78, %r1;
	mad.lo.s32 	%r82, %r2, %r80, %r1;
	mul.wide.s32 	%rd82, %r81, 4;
	add.s64 	%rd83, %rd7, %rd82;
	ld.global.u32 	%r83, [%rd83];
	mul.wide.s32 	%rd84, %r82, 4;
	add.s64 	%rd85, %rd6, %rd84;
	ld.global.u32 	%r84, [%rd85];
	add.s32 	%r24, %r84, %r83;
	add.s32 	%r85, %r24, -1;
	add.s64 	%rd86, %rd5, %rd82;
	ld.global.f32 	%f96, [%rd86];
	add.s64 	%rd87, %rd4, %rd84;
	ld.global.f32 	%f97, [%rd87];
	mul.f32 	%f35, %f96, %f97;
	add.s64 	%rd21, %rd3, %rd81;
	setp.lt.s32 	%p19, %r24, 1;
	setp.gt.s32 	%p20, %r85, %r29;
	or.pred  	%p21, %p19, %p20;
	mov.f32 	%f130, 0f00000000;
	mov.f32 	%f131, %f130;
	@%p21 bra 	$L__BB1_17;
	ld.global.f32 	%f98, [%rd21];
	mul.f32 	%f99, %f35, %f98;
	mul.lo.s32 	%r86, %r114, %r29;
	cvt.s64.s32 	%rd88, %r86;
	cvt.u64.u32 	%rd89, %r24;
	add.s64 	%rd90, %rd89, %rd88;
	shl.b64 	%rd91, %rd90, 2;
	add.s64 	%rd92, %rd2, %rd91;
	ld.global.f32 	%f100, [%rd92+-4];
	mul.f32 	%f130, %f99, %f100;
	add.s64 	%rd93, %rd1, %rd91;
	ld.global.f32 	%f101, [%rd93+-4];
	mul.f32 	%f131, %f99, %f101;
$L__BB1_17:
	add.f32 	%f40, %f140, %f130;
	add.f32 	%f41, %f141, %f131;
	ld.global.u32 	%r87, [%rd19+4];
	add.s32 	%r88, %r87, -1;
	ld.global.u32 	%r89, [%rd20+4];
	add.s32 	%r90, %r89, -1;
	mad.lo.s32 	%r91, %r2, %r88, %r1;
	mad.lo.s32 	%r92, %r2, %r90, %r1;
	mul.wide.s32 	%rd94, %r91, 4;
	add.s64 	%rd95, %rd7, %rd94;
	ld.global.u32 	%r93, [%rd95];
	mul.wide.s32 	%rd96, %r92, 4;
	add.s64 	%rd97, %rd6, %rd96;
	ld.global.u32 	%r94, [%rd97];
	add.s32 	%r25, %r94, %r93;
	add.s32 	%r95, %r25, -1;
	add.s64 	%rd98, %rd5, %rd94;
	ld.global.f32 	%f103, [%rd98];
	add.s64 	%rd99, %rd4, %rd96;
	ld.global.f32 	%f104, [%rd99];
	mul.f32 	%f105, %f103, %f104;
	ld.global.f32 	%f106, [%rd21+4];
	mul.f32 	%f42, %f105, %f106;
	setp.lt.s32 	%p22, %r25, 1;
	setp.gt.s32 	%p23, %r95, %r29;
	or.pred  	%p24, %p22, %p23;
	mov.f32 	%f132, 0f00000000;
	mov.f32 	%f133, %f132;
	@%p24 bra 	$L__BB1_19;
	mad.lo.s32 	%r96, %r29, %r114, %r29;
	cvt.s64.s32 	%rd100, %r96;
	cvt.u64.u32 	%rd101, %r25;
	add.s64 	%rd102, %rd101, %rd100;
	shl.b64 	%rd103, %rd102, 2;
	add.s64 	%rd104, %rd2, %rd103;
	ld.global.f32 	%f107, [%rd104+-4];
	mul.f32 	%f132, %f42, %f107;
	add.s64 	%rd105, %rd1, %rd103;
	ld.global.f32 	%f108, [%rd105+-4];
	mul.f32 	%f133, %f42, %f108;
$L__BB1_19:
	add.f32 	%f140, %f40, %f132;
	add.f32 	%f141, %f41, %f133;
	add.s32 	%r114, %r114, 2;
$L__BB1_20:
	and.b32  	%r97, %r30, 1;
	setp.eq.b32 	%p25, %r97, 1;
	not.pred 	%p26, %p25;
	@%p26 bra 	$L__BB1_24;
	mul.wide.u32 	%rd106, %r114, 4;
	add.s64 	%rd107, %rd9, %rd106;
	ld.global.u32 	%r98, [%rd107];
	add.s32 	%r99, %r98, -1;
	add.s64 	%rd108, %rd8, %rd106;
	ld.global.u32 	%r100, [%rd108];
	add.s32 	%r101, %r100, -1;
	mad.lo.s32 	%r102, %r2, %r99, %r1;
	mad.lo.s32 	%r103, %r2, %r101, %r1;
	mul.wide.s32 	%rd109, %r102, 4;
	add.s64 	%rd110, %rd7, %rd109;
	ld.global.u32 	%r104, [%rd110];
	mul.wide.s32 	%rd111, %r103, 4;
	add.s64 	%rd112, %rd6, %rd111;
	ld.global.u32 	%r105, [%rd112];
	add.s32 	%r28, %r105, %r104;
	add.s32 	%r106, %r28, -1;
	add.s64 	%rd113, %rd5, %rd109;
	ld.global.f32 	%f110, [%rd113];
	add.s64 	%rd114, %rd4, %rd111;
	ld.global.f32 	%f111, [%rd114];
	mul.f32 	%f112, %f110, %f111;
	add.s64 	%rd115, %rd3, %rd106;
	ld.global.f32 	%f113, [%rd115];
	mul.f32 	%f53, %f112, %f113;
	setp.lt.s32 	%p27, %r28, 1;
	setp.gt.s32 	%p28, %r106, %r29;
	or.pred  	%p29, %p27, %p28;
	mov.f32 	%f138, 0f00000000;
	mov.f32 	%f139, %f138;
	@%p29 bra 	$L__BB1_23;
	mul.lo.s32 	%r107, %r114, %r29;
	cvt.s64.s32 	%rd116, %r107;
	cvt.u64.u32 	%rd117, %r28;
	add.s64 	%rd118, %rd117, %rd116;
	shl.b64 	%rd119, %rd118, 2;
	add.s64 	%rd120, %rd2, %rd119;
	ld.global.f32 	%f114, [%rd120+-4];
	mul.f32 	%f138, %f53, %f114;
	add.s64 	%rd121, %rd1, %rd119;
	ld.global.f32 	%f115, [%rd121+-4];
	mul.f32 	%f139, %f53, %f115;
$L__BB1_23:
	add.f32 	%f140, %f140, %f138;
	add.f32 	%f141, %f141, %f139;
$L__BB1_24:
	ld.param.u64 	%rd127, [_Z13tfm_near_2dlyPfS_iiPKfS1_PKiS3_S3_S3_iiiiS1_S1_S1__param_0];
	cvta.to.global.u64 	%rd122, %rd127;
	mul.wide.s32 	%rd123, %r1, 4;
	add.s64 	%rd124, %rd122, %rd123;
	st.global.f32 	[%rd124], %f140;
	cvta.to.global.u64 	%rd125, %rd23;
	add.s64 	%rd126, %rd125, %rd123;
	st.global.f32 	[%rd126], %f141;
$L__BB1_25:
	ret;

}
	// .globl	_Z12tfm_near_hmcPfS_iiPKfS1_PKiS3_S3_S3_iiiiS1_S1_S1_
.visible .entry _Z12tfm_near_hmcPfS_iiPKfS1_PKiS3_S3_S3_iiiiS1_S1_S1_(
	.param .u64 .ptr .align 1 _Z12tfm_near_hmcPfS_iiPKfS1_PKiS3_S3_S3_iiiiS1_S1_S1__param_0,
	.param .u64 .ptr .align 1 _Z12tfm_near_hmcPfS_iiPKfS1_PKiS3_S3_S3_iiiiS1_S1_S1__param_1,
	.param .u32 _Z12tfm_near_hmcPfS_iiPKfS1_PKiS3_S3_S3_iiiiS1_S1_S1__param_2,
	.param .u32 _Z12tfm_near_hmcPfS_iiPKfS1_PKiS3_S3_S3_iiiiS1_S1_S1__param_3,
	.param .u64 .ptr .align 1 _Z12tfm_near_hmcPfS_iiPKfS1_PKiS3_S3_S3_iiiiS1_S1_S1__param_4,
	.param .u64 .ptr .align 1 _Z12tfm_near_hmcPfS_iiPKfS1_PKiS3_S3_S3_iiiiS1_S1_S1__param_5,
	.param .u64 .ptr .align 1 _Z12tfm_near_hmcPfS_iiPKfS1_PKiS3_S3_S3_iiiiS1_S1_S1__param_6,
	.param .u64 .ptr .align 1 _Z12tfm_near_hmcPfS_iiPKfS1_PKiS3_S3_S3_iiiiS1_S1_S1__param_7,
	.param .u64 .ptr .align 1 _Z12tfm_near_hmcPfS_iiPKfS1_PKiS3_S3_S3_iiiiS1_S1_S1__param_8,
	.param .u64 .ptr .align 1 _Z12tfm_near_hmcPfS_iiPKfS1_PKiS3_S3_S3_iiiiS1_S1_S1__param_9,
	.param .u32 _Z12tfm_near_hmcPfS_iiPKfS1_PKiS3_S3_S3_iiiiS1_S1_S1__param_10,
	.param .u32 _Z12tfm_near_hmcPfS_iiPKfS1_PKiS3_S3_S3_iiiiS1_S1_S1__param_11,
	.param .u32 _Z12tfm_near_hmcPfS_iiPKfS1_PKiS3_S3_S3_iiiiS1_S1_S1__param_12,
	.param .u32 _Z12tfm_near_hmcPfS_iiPKfS1_PKiS3_S3_S3_iiiiS1_S1_S1__param_13,
	.param .u64 .ptr .align 1 _Z12tfm_near_hmcPfS_iiPKfS1_PKiS3_S3_S3_iiiiS1_S1_S1__param_14,
	.param .u64 .ptr .align 1 _Z12tfm_near_hmcPfS_iiPKfS1_PKiS3_S3_S3_iiiiS1_S1_S1__param_15,
	.param .u64 .ptr .align 1 _Z12tfm_near_hmcPfS_iiPKfS1_PKiS3_S3_S3_iiiiS1_S1_S1__param_16
)
{
	.reg .pred 	%p<25>;
	.reg .b32 	%r<74>;
	.reg .b32 	%f<98>;
	.reg .b64 	%rd<110>;

	ld.param.u32 	%r20, [_Z12tfm_near_hmcPfS_iiPKfS1_PKiS3_S3_S3_iiiiS1_S1_S1__param_2];
	ld.param.u32 	%r21, [_Z12tfm_near_hmcPfS_iiPKfS1_PKiS3_S3_S3_iiiiS1_S1_S1__param_3];
	ld.param.u64 	%rd21, [_Z12tfm_near_hmcPfS_iiPKfS1_PKiS3_S3_S3_iiiiS1_S1_S1__param_4];
	ld.param.u64 	%rd22, [_Z12tfm_near_hmcPfS_iiPKfS1_PKiS3_S3_S3_iiiiS1_S1_S1__param_5];
	ld.param.u64 	%rd23, [_Z12tfm_near_hmcPfS_iiPKfS1_PKiS3_S3_S3_iiiiS1_S1_S1__param_6];
	ld.param.u64 	%rd24, [_Z12tfm_near_hmcPfS_iiPKfS1_PKiS3_S3_S3_iiiiS1_S1_S1__param_7];
	ld.param.u64 	%rd25, [_Z12tfm_near_hmcPfS_iiPKfS1_PKiS3_S3_S3_iiiiS1_S1_S1__param_8];
	ld.param.u64 	%rd26, [_Z12tfm_near_hmcPfS_iiPKfS1_PKiS3_S3_S3_iiiiS1_S1_S1__param_9];
	ld.param.u32 	%r25, [_Z12tfm_near_hmcPfS_iiPKfS1_PKiS3_S3_S3_iiiiS1_S1_S1__param_10];
	ld.param.u32 	%r22, [_Z12tfm_near_hmcPfS_iiPKfS1_PKiS3_S3_S3_iiiiS1_S1_S1__param_11];
	ld.param.u32 	%r23, [_Z12tfm_near_hmcPfS_iiPKfS1_PKiS3_S3_S3_iiiiS1_S1_S1__param_12];
	ld.param.u32 	%r24, [_Z12tfm_near_hmcPfS_iiPKfS1_PKiS3_S3_S3_iiiiS1_S1_S1__param_13];
	ld.param.u64 	%rd27, [_Z12tfm_near_hmcPfS_iiPKfS1_PKiS3_S3_S3_iiiiS1_S1_S1__param_14];
	ld.param.u64 	%rd28, [_Z12tfm_near_hmcPfS_iiPKfS1_PKiS3_S3_S3_iiiiS1_S1_S1__param_15];
	ld.param.u64 	%rd29, [_Z12tfm_near_hmcPfS_iiPKfS1_PKiS3_S3_S3_iiiiS1_S1_S1__param_16];
	cvta.to.global.u64 	%rd1, %rd22;
	cvta.to.global.u64 	%rd2, %rd21;
	cvta.to.global.u64 	%rd3, %rd29;
	cvta.to.global.u64 	%rd4, %rd28;
	cvta.to.global.u64 	%rd5, %rd27;
	cvta.to.global.u64 	%rd6, %rd26;
	cvta.to.global.u64 	%rd7, %rd25;
	cvta.to.global.u64 	%rd8, %rd24;
	cvta.to.global.u64 	%rd9, %rd23;
	mov.u32 	%r26, %ctaid.x;
	mov.u32 	%r27, %ntid.x;
	mov.u32 	%r28, %tid.x;
	mad.lo.s32 	%r1, %r26, %r27, %r28;
	setp.ge.s32 	%p1, %r1, %r25;
	@%p1 bra 	$L__BB2_19;
	setp.lt.s32 	%p2, %r21, 1;
	mov.f32 	%f82, 0f00000000;
	mov.f32 	%f83, %f82;
	@%p2 bra 	$L__BB2_18;
	mul.lo.s32 	%r30, %r23, %r22;
	mul.lo.s32 	%r2, %r30, %r24;
	setp.eq.s32 	%p3, %r21, 1;
	mov.f32 	%f83, 0f00000000;
	mov.b32 	%r73, 0;
	mov.f32 	%f82, %f83;
	@%p3 bra 	$L__BB2_13;
	and.b32  	%r73, %r21, 2147483646;
	neg.s32 	%r72, %r73;
	shl.b32 	%r5, %r20, 1;
	add.s64 	%rd109, %rd3, 4;
	add.s64 	%rd108, %rd8, 4;
	add.s64 	%rd107, %rd9, 4;
	mov.f32 	%f83, 0f00000000;
	mov.b32 	%r71, 0;
	mov.u32 	%r70, %r20;
$L__BB2_4:
	ld.global.u32 	%r32, [%rd107+-4];
	add.s32 	%r33, %r32, -1;
	ld.global.u32 	%r34, [%rd108+-4];
	add.s32 	%r35, %r34, -1;
	mad.lo.s32 	%r36, %r2, %r33, %r1;
	mad.lo.s32 	%r37, %r2, %r35, %r1;
	mul.wide.s32 	%rd30, %r36, 4;
	add.s64 	%rd31, %rd7, %rd30;
	ld.global.u32 	%r38, [%rd31];
	mul.wide.s32 	%rd32, %r37, 4;
	add.s64 	%rd33, %rd6, %rd32;
	ld.global.u32 	%r39, [%rd33];
	add.s32 	%r9, %r39, %r38;
	add.s32 	%r40, %r9, -1;
	add.s64 	%rd34, %rd5, %rd30;
	ld.global.f32 	%f41, [%rd34];
	add.s64 	%rd35, %rd4, %rd32;
	ld.global.f32 	%f42, [%rd35];
	mul.f32 	%f43, %f41, %f42;
	ld.global.f32 	%f44, [%rd109+-4];
	mul.f32 	%f3, %f43, %f44;
	add.s64 	%rd36, %rd7, %rd32;
	ld.global.u32 	%r41, [%rd36];
	add.s64 	%rd37, %rd6, %rd30;
	ld.global.u32 	%r42, [%rd37];
	add.s32 	%r10, %r42, %r41;
	add.s64 	%rd38, %rd5, %rd32;
	ld.global.f32 	%f45, [%rd38];
	add.s64 	%rd39, %rd4, %rd30;
	ld.global.f32 	%f46, [%rd39];
	mul.f32 	%f47, %f45, %f46;
	mul.f32 	%f4, %f47, %f44;
	setp.lt.s32 	%p4, %r9, 1;
	setp.gt.s32 	%p5, %r40, %r20;
	or.pred  	%p6, %p4, %p5;
	@%p6 bra 	$L__BB2_6;
	mul.f32 	%f48, %f3, 0f3F000000;
	cvt.s64.s32 	%rd40, %r71;
	cvt.u64.u32 	%rd41, %r9;
	add.s64 	%rd42, %rd41, %rd40;
	shl.b64 	%rd43, %rd42, 2;
	add.s64 	%rd44, %rd2, %rd43;
	ld.global.f32 	%f49, [%rd44+-4];
	add.s64 	%rd45, %rd1, %rd43;
	ld.global.f32 	%f50, [%rd45+-4];
	fma.rn.f32 	%f82, %f48, %f49, %f82;
	fma.rn.f32 	%f83, %f48, %f50, %f83;
$L__BB2_6:
	setp.lt.s32 	%p7, %r10, 1;
	add.s32 	%r43, %r10, -1;
	setp.gt.s32 	%p8, %r43, %r20;
	or.pred  	%p9, %p7, %p8;
	@%p9 bra 	$L__BB2_8;
	mul.f32 	%f51, %f4, 0f3F000000;
	cvt.s64.s32 	%rd46, %r71;
	cvt.u64.u32 	%rd47, %r10;
	add.s64 	%rd48, %rd47, %rd46;
	shl.b64 	%rd49, %rd48, 2;
	add.s64 	%rd50, %rd2, %rd49;
	ld.global.f32 	%f52, [%rd50+-4];
	add.s64 	%rd51, %rd1, %rd49;
	ld.global.f32 	%f53, [%rd51+-4];
	fma.rn.f32 	%f82, %f51, %f52, %f82;
	fma.rn.f32 	%f83, %f51, %f53, %f83;
$L__BB2_8:
	ld.global.u32 	%r44, [%rd107];
	add.s32 	%r45, %r44, -1;
	ld.global.u32 	%r46, [%rd108];
	add.s32 	%r47, %r46, -1;
	mad.lo.s32 	%r48, %r2, %r45, %r1;
	mad.lo.s32 	%r49, %r2, %r47, %r1;
	mul.wide.s32 	%rd52, %r48, 4;
	add.s64 	%rd53, %rd7, %rd52;
	ld.global.u32 	%r50, [%rd53];
	mul.wide.s32 	%rd54, %r49, 4;
	add.s64 	%rd55, %rd6, %rd54;
	ld.global.u32 	%r51, [%rd55];
	add.s32 	%r11, %r51, %r50;
	add.s32 	%r52, %r11, -1;
	add.s64 	%rd56, %rd5, %rd52;
	ld.global.f32 	%f54, [%rd56];
	add.s64 	%rd57, %rd4, %rd54;
	ld.global.f32 	%f55, [%rd57];
	mul.f32 	%f56, %f54, %f55;
	ld.global.f32 	%f57, [%rd109];
	mul.f32 	%f13, %f56, %f57;
	add.s64 	%rd58, %rd7, %rd54;
	ld.global.u32 	%r53, [%rd58];
	add.s64 	%rd59, %rd6, %rd52;
	ld.global.u32 	%r54, [%rd59];
	add.s32 	%r12, %r54, %r53;
	add.s64 	%rd60, %rd5, %rd54;
	ld.global.f32 	%f58, [%rd60];
	add.s64 	%rd61, %rd4, %rd52;
	ld.global.f32 	%f59, [%rd61];
	mul.f32 	%f60, %f58, %f59;
	mul.f32 	%f14, %f60, %f57;
	setp.lt.s32 	%p10, %r11, 1;
	setp.gt.s32 	%p11, %r52, %r20;
	or.pred  	%p12, %p10, %p11;
	@%p12 bra 	$L__BB2_10;
	mul.f32 	%f61, %f13, 0f3F000000;
	cvt.s64.s32 	%rd62, %r70;
	cvt.u64.u32 	%rd63, %r11;
	add.s64 	%rd64, %rd63, %rd62;
	shl.b64 	%rd65, %rd64, 2;
	add.s64 	%rd66, %rd2, %rd65;
	ld.global.f32 	%f62, [%rd66+-4];
	add.s64 	%rd67, %rd1, %rd65;
	ld.global.f32 	%f63, [%rd67+-4];
	fma.rn.f32 	%f82, %f61, %f62, %f82;
	fma.rn.f32 	%f83, %f61, %f63, %f83;
$L__BB2_10:
	setp.lt.s32 	%p13, %r12, 1;
	add.s32 	%r55, %r12, -1;
	setp.gt.s32 	%p14, %r55, %r20;
	or.pred  	%p15, %p13, %p14;
	@%p15 bra 	$L__BB2_12;
	mul.f32 	%f64, %f14, 0f3F000000;
	cvt.s64.s32 	%rd68, %r70;
	cvt.u64.u32 	%rd69, %r12;
	add.s64 	%rd70, %rd69, %rd68;
	shl.b64 	%rd71, %rd70, 2;
	add.s64 	%rd72, %rd2, %rd71;
	ld.global.f32 	%f65, [%rd72+-4];
	add.s64 	%rd73, %rd1, %rd71;
	ld.global.f32 	%f66, [%rd73+-4];
	fma.rn.f32 	%f82, %f64, %f65, %f82;
	fma.rn.f32 	%f83, %f64, %f66, %f83;
$L__BB2_12:
	add.s32 	%r72, %r72, 2;
	add.s32 	%r71, %r71, %r5;
	add.s32 	%r70, %r70, %r5;
	add.s64 	%rd109, %rd109, 8;
	add.s64 	%rd108, %rd108, 8;
	add.s64 	%rd107, %rd107, 8;
	setp.ne.s32 	%p16, %r72, 0;
	@%p16 bra 	$L__BB2_4;
$L__BB2_13:
	and.b32  	%r56, %r21, 1;
	setp.eq.b32 	%p17, %r56, 1;
	not.pred 	%p18, %p17;
	@%p18 bra 	$L__BB2_18;
	mul.wide.u32 	%rd74, %r73, 4;
	add.s64 	%rd75, %rd9, %rd74;
	ld.global.u32 	%r57, [%rd75];
	add.s32 	%r58, %r57, -1;
	add.s64 	%rd76, %rd8, %rd74;
	ld.global.u32 	%r59, [%rd76];
	add.s32 	%r60, %r59, -1;
	mad.lo.s32 	%r61, %r2, %r58, %r1;
	mad.lo.s32 	%r62, %r2, %r60, %r1;
	mul.wide.s32 	%rd77, %r61, 4;
	add.s64 	%rd78, %rd7, %rd77;
	ld.global.u32 	%r63, [%rd78];
	mul.wide.s32 	%rd79, %r62, 4;
	add.s64 	%rd80, %rd6, %rd79;
	ld.global.u32 	%r64, [%rd80];
	add.s32 	%r17, %r64, %r63;
	add.s32 	%r65, %r17, -1;
	add.s64 	%rd81, %rd5, %rd77;
	ld.global.f32 	%f67, [%rd81];
	add.s64 	%rd82, %rd4, %rd79;
	ld.global.f32 	%f68, [%rd82];
	mul.f32 	%f69, %f67, %f68;
	add.s64 	%rd83, %rd3, %rd74;
	ld.global.f32 	%f70, [%rd83];
	mul.f32 	%f27, %f69, %f70;
	add.s64 	%rd84, %rd7, %rd79;
	ld.global.u32 	%r66, [%rd84];
	add.s64 	%rd85, %rd6, %rd77;
	ld.global.u32 	%r67, [%rd85];
	add.s32 	%r18, %r67, %r66;
	add.s32 	%r19, %r18, -1;
	add.s64 	%rd86, %rd5, %rd79;
	ld.global.f32 	%f71, [%rd86];
	add.s64 	%rd87, %rd4, %rd77;
	ld.global.f32 	%f72, [%rd87];
	mul.f32 	%f73, %f71, %f72;
	mul.f32 	%f28, %f73, %f70;
	setp.lt.s32 	%p19, %r17, 1;
	setp.gt.s32 	%p20, %r65, %r20;
	or.pred  	%p21, %p19, %p20;
	@%p21 bra 	$L__BB2_16;
	mul.f32 	%f74, %f27, 0f3F000000;
	mul.lo.s32 	%r68, %r73, %r20;
	cvt.s64.s32 	%rd88, %r68;
	cvt.u64.u32 	%rd89, %r17;
	add.s64 	%rd90, %rd89, %rd88;
	shl.b64 	%rd91, %rd90, 2;
	add.s64 	%rd92, %rd2, %rd91;
	ld.global.f32 	%f75, [%rd92+-4];
	add.s64 	%rd93, %rd1, %rd91;
	ld.global.f32 	%f76, [%rd93+-4];
	fma.rn.f32 	%f82, %f74, %f75, %f82;
	fma.rn.f32 	%f83, %f74, %f76, %f83;
$L__BB2_16:
	setp.lt.s32 	%p22, %r18, 1;
	setp.gt.s32 	%p23, %r19, %r20;
	or.pred  	%p24, %p22, %p23;
	@%p24 bra 	$L__BB2_18;
	mul.f32 	%f77, %f28, 0f3F000000;
	mul.lo.s32 	%r69, %r73, %r20;
	cvt.s64.s32 	%rd94, %r69;
	cvt.u64.u32 	%rd95, %r18;
	add.s64 	%rd96, %rd95, %rd94;
	shl.b64 	%rd97, %rd96, 2;
	add.s64 	%rd98, %rd2, %rd97;
	ld.global.f32 	%f78, [%rd98+-4];
	add.s64 	%rd99, %rd1, %rd97;
	ld.global.f32 	%f79, [%rd99+-4];
	fma.rn.f32 	%f82, %f77, %f78, %f82;
	fma.rn.f32 	%f83, %f77, %f79, %f83;
$L__BB2_18:
	ld.param.u64 	%rd106, [_Z12tfm_near_hmcPfS_iiPKfS1_PKiS3_S3_S3_iiiiS1_S1_S1__param_1];
	ld.param.u64 	%rd105, [_Z12tfm_near_hmcPfS_iiPKfS1_PKiS3_S3_S3_iiiiS1_S1_S1__param_0];
	cvta.to.global.u64 	%rd100, %rd105;
	mul.wide.s32 	%rd101, %r1, 4;
	add.s64 	%rd102, %rd100, %rd101;
	st.global.f32 	[%rd102], %f82;
	cvta.to.global.u64 	%rd103, %rd106;
	add.s64 	%rd104, %rd103, %rd101;
	st.global.f32 	[%rd104], %f83;
$L__BB2_19:
	ret;

}
	// .globl	_Z15tfm_linear_normPfS_iiPKfS1_PKiS3_S1_S1_iiiiS1_S1_
.visible .entry _Z15tfm_linear_normPfS_iiPKfS1_PKiS3_S1_S1_iiiiS1_S1_(
	.param .u64 .ptr .align 1 _Z15tfm_linear_normPfS_iiPKfS1_PKiS3_S1_S1_iiiiS1_S1__param_0,
	.param .u64 .ptr .align 1 _Z15tfm_linear_normPfS_iiPKfS1_PKiS3_S1_S1_iiiiS1_S1__param_1,
	.param .u32 _Z15tfm_linear_normPfS_iiPKfS1_PKiS3_S1_S1_iiiiS1_S1__param_2,
	.param .u32 _Z15tfm_linear_normPfS_iiPKfS1_PKiS3_S1_S1_iiiiS1_S1__param_3,
	.param .u64 .ptr .align 1 _Z15tfm_linear_normPfS_iiPKfS1_PKiS3_S1_S1_iiiiS1_S1__param_4,
	.param .u64 .ptr .align 1 _Z15tfm_linear_normPfS_iiPKfS1_PKiS3_S1_S1_iiiiS1_S1__param_5,
	.param .u64 .ptr .align 1 _Z15tfm_linear_normPfS_iiPKfS1_PKiS3_S1_S1_iiiiS1_S1__param_6,
	.param .u64 .ptr .align 1 _Z15tfm_linear_normPfS_iiPKfS1_PKiS3_S1_S1_iiiiS1_S1__param_7,
	.param .u64 .ptr .align 1 _Z15tfm_linear_normPfS_iiPKfS1_PKiS3_S1_S1_iiiiS1_S1__param_8,
	.param .u64 .ptr .align 1 _Z15tfm_linear_normPfS_iiPKfS1_PKiS3_S1_S1_iiiiS1_S1__param_9,
	.param .u32 _Z15tfm_linear_normPfS_iiPKfS1_PKiS3_S1_S1_iiiiS1_S1__param_10,
	.param .u32 _Z15tfm_linear_normPfS_iiPKfS1_PKiS3_S1_S1_iiiiS1_S1__param_11,
	.param .u32 _Z15tfm_linear_normPfS_iiPKfS1_PKiS3_S1_S1_iiiiS1_S1__param_12,
	.param .u32 _Z15tfm_linear_normPfS_iiPKfS1_PKiS3_S1_S1_iiiiS1_S1__param_13,
	.param .u64 .ptr .align 1 _Z15tfm_linear_normPfS_iiPKfS1_PKiS3_S1_S1_iiiiS1_S1__param_14,
	.param .u64 .ptr .align 1 _Z15tfm_linear_normPfS_iiPKfS1_PKiS3_S1_S1_iiiiS1_S1__param_15
)
{
	.reg .pred 	%p<13>;
	.reg .b32 	%r<52>;
	.reg .b32 	%f<138>;
	.reg .b64 	%rd<77>;

	ld.param.u32 	%r11, [_Z15tfm_linear_normPfS_iiPKfS1_PKiS3_S1_S1_iiiiS1_S1__param_2];
	ld.param.u32 	%r12, [_Z15tfm_linear_normPfS_iiPKfS1_PKiS3_S1_S1_iiiiS1_S1__param_3];
	ld.param.u64 	%rd21, [_Z15tfm_linear_normPfS_iiPKfS1_PKiS3_S1_S1_iiiiS1_S1__param_4];
	ld.param.u64 	%rd22, [_Z15tfm_linear_normPfS_iiPKfS1_PKiS3_S1_S1_iiiiS1_S1__param_5];
	ld.param.u64 	%rd23, [_Z15tfm_linear_normPfS_iiPKfS1_PKiS3_S1_S1_iiiiS1_S1__param_6];
	ld.param.u64 	%rd24, [_Z15tfm_linear_normPfS_iiPKfS1_PKiS3_S1_S1_iiiiS1_S1__param_7];
	ld.param.u64 	%rd25, [_Z15tfm_linear_normPfS_iiPKfS1_PKiS3_S1_S1_iiiiS1_S1__param_8];
	ld.param.u64 	%rd26, [_Z15tfm_linear_normPfS_iiPKfS1_PKiS3_S1_S1_iiiiS1_S1__param_9];
	ld.param.u32 	%r16, [_Z15tfm_linear_normPfS_iiPKfS1_PKiS3_S1_S1_iiiiS1_S1__param_10];
	ld.param.u32 	%r13, [_Z15tfm_linear_normPfS_iiPKfS1_PKiS3_S1_S1_iiiiS1_S1__param_11];
	ld.param.u32 	%r14, [_Z15tfm_linear_normPfS_iiPKfS1_PKiS3_S1_S1_iiiiS1_S1__param_12];
	ld.param.u32 	%r15, [_Z15tfm_linear_normPfS_iiPKfS1_PKiS3_S1_S1_iiiiS1_S1__param_13];
	ld.param.u64 	%rd27, [_Z15tfm_linear_normPfS_iiPKfS1_PKiS3_S1_S1_iiiiS1_S1__param_14];
	ld.param.u64 	%rd28, [_Z15tfm_linear_normPfS_iiPKfS1_PKiS3_S1_S1_iiiiS1_S1__param_15];
	cvta.to.global.u64 	%rd1, %rd22;
	cvta.to.global.u64 	%rd2, %rd21;
	cvta.to.global.u64 	%rd3, %rd28;
	cvta.to.global.u64 	%rd4, %rd27;
	cvta.to.global.u64 	%rd5, %rd25;
	cvta.to.global.u64 	%rd6, %rd24;
	cvta.to.global.u64 	%rd7, %rd23;
	cvta.to.global.u64 	%rd8, %rd26;
	mov.u32 	%r17, %ctaid.x;
	mov.u32 	%r18, %ntid.x;
	mov.u32 	%r19, %tid.x;
	mad.lo.s32 	%r1, %r17, %r18, %r19;
	setp.ge.s32 	%p1, %r1, %r16;
	@%p1 bra 	$L__BB3_17;
	ld.global.f32 	%f36, [%rd8+4];
	ld.global.f32 	%f1, [%rd8];
	sub.f32 	%f2, %f36, %f1;
	setp.lt.s32 	%p2, %r12, 1;
	mov.f32 	%f130, 0f00000000;
	mov.f32 	%f131, %f130;
	@%p2 bra 	$L__BB3_16;
	mul.lo.s32 	%r21, %r14, %r13;
	mul.lo.s32 	%r2, %r21, %r15;
	mul.wide.s32 	%rd29, %r11, 4;
	add.s64 	%rd9, %rd8, %rd29;
	setp.eq.s32 	%p3, %r12, 1;
	mov.f32 	%f131, 0f00000000;
	mov.b32 	%r51, 0;
	mov.f32 	%f130, %f131;
	@%p3 bra 	$L__BB3_11;
	and.b32  	%r51, %r12, 2147483646;
	neg.s32 	%r50, %r51;
	shl.b32 	%r5, %r11, 1;
	add.s64 	%rd76, %rd3, 4;
	add.s64 	%rd75, %rd6, 4;
	add.s64 	%rd74, %rd7, 4;
	mov.f32 	%f131, 0f00000000;
	mov.b32 	%r49, 0;
$L__BB3_4:
	ld.global.u32 	%r23, [%rd74+-4];
	add.s32 	%r24, %r23, -1;
	ld.global.u32 	%r25, [%rd75+-4];
	add.s32 	%r26, %r25, -1;
	mad.lo.s32 	%r27, %r2, %r24, %r1;
	mad.lo.s32 	%r28, %r2, %r26, %r1;
	mul.wide.s32 	%rd30, %r27, 4;
	add.s64 	%rd31, %rd5, %rd30;
	ld.global.f32 	%f41, [%rd31];
	mul.wide.s32 	%rd32, %r28, 4;
	add.s64 	%rd33, %rd5, %rd32;
	ld.global.f32 	%f42, [%rd33];
	add.f32 	%f5, %f41, %f42;
	add.s64 	%rd34, %rd4, %rd30;
	ld.global.f32 	%f43, [%rd34];
	add.s64 	%rd35, %rd4, %rd32;
	ld.global.f32 	%f44, [%rd35];
	mul.f32 	%f6, %f43, %f44;
	setp.lt.f32 	%p4, %f5, %f1;
	mov.f32 	%f126, 0f00000000;
	mov.f32 	%f127, 0f00000000;
	@%p4 bra 	$L__BB3_7;
	ld.global.f32 	%f46, [%rd9+-4];
	setp.gt.f32 	%p5, %f5, %f46;
	@%p5 bra 	$L__BB3_7;
	ld.global.f32 	%f47, [%rd76+-4];
	mul.f32 	%f48, %f6, %f47;
	sub.f32 	%f49, %f5, %f1;
	div.rn.f32 	%f50, %f49, %f2;
	cvt.rmi.f32.f32 	%f51, %f50;
	cvt.rzi.s32.f32 	%r29, %f51;
	add.s32 	%r30, %r29, %r49;
	mul.wide.s32 	%rd36, %r30, 4;
	add.s64 	%rd37, %rd2, %rd36;
	ld.global.f32 	%f52, [%rd37];
	add.s64 	%rd38, %rd1, %rd36;
	ld.global.f32 	%f53, [%rd38];
	ld.global.f32 	%f54, [%rd37+4];
	ld.global.f32 	%f55, [%rd38+4];
	sub.f32 	%f56, %f54, %f52;
	sub.f32 	%f57, %f55, %f53;
	mul.wide.s32 	%rd39, %r29, 4;
	add.s64 	%rd40, %rd8, %rd39;
	ld.global.f32 	%f58, [%rd40];
	sub.f32 	%f59, %f5, %f58;
	mul.f32 	%f60, %f56, %f59;
	div.rn.f32 	%f61, %f60, %f2;
	add.f32 	%f62, %f52, %f61;
	mul.f32 	%f126, %f48, %f62;
	mul.f32 	%f63, %f57, %f59;
	div.rn.f32 	%f64, %f63, %f2;
	add.f32 	%f65, %f53, %f64;
	mul.f32 	%f127, %f48, %f65;
$L__BB3_7:
	add.f32 	%f11, %f130, %f126;
	add.f32 	%f12, %f131, %f127;
	ld.global.u32 	%r31, [%rd74];
	add.s32 	%r32, %r31, -1;
	ld.global.u32 	%r33, [%rd75];
	add.s32 	%r34, %r33, -1;
	mad.lo.s32 	%r35, %r2, %r32, %r1;
	mad.lo.s32 	%r36, %r2, %r34, %r1;
	mul.wide.s32 	%rd41, %r35, 4;
	add.s64 	%rd42, %rd5, %rd41;
	ld.global.f32 	%f67, [%rd42];
	mul.wide.s32 	%rd43, %r36, 4;
	add.s64 	%rd44, %rd5, %rd43;
	ld.global.f32 	%f68, [%rd44];
	add.f32 	%f13, %f67, %f68;
	add.s64 	%rd45, %rd4, %rd41;
	ld.global.f32 	%f69, [%rd45];
	add.s64 	%rd46, %rd4, %rd43;
	ld.global.f32 	%f70, [%rd46];
	mul.f32 	%f14, %f69, %f70;
	setp.lt.f32 	%p6, %f13, %f1;
	mov.f32 	%f128, 0f00000000;
	mov.f32 	%f129, 0f00000000;
	@%p6 bra 	$L__BB3_10;
	ld.global.f32 	%f72, [%rd9+-4];
	setp.gt.f32 	%p7, %f13, %f72;
	@%p7 bra 	$L__BB3_10;
	ld.global.f32 	%f73, [%rd76];
	mul.f32 	%f74, %f14, %f73;
	sub.f32 	%f75, %f13, %f1;
	div.rn.f32 	%f76, %f75, %f2;
	cvt.rmi.f32.f32 	%f77, %f76;
	cvt.rzi.s32.f32 	%r37, %f77;
	add.s32 	%r38, %r11, %r37;
	add.s32 	%r39, %r38, %r49;
	mul.wide.s32 	%rd47, %r39, 4;
	add.s64 	%rd48, %rd2, %rd47;
	ld.global.f32 	%f78, [%rd48];
	add.s64 	%rd49, %rd1, %rd47;
	ld.global.f32 	%f79, [%rd49];
	ld.global.f32 	%f80, [%rd48+4];
	ld.global.f32 	%f81, [%rd49+4];
	sub.f32 	%f82, %f80, %f78;
	sub.f32 	%f83, %f81, %f79;
	mul.wide.s32 	%rd50, %r37, 4;
	add.s64 	%rd51, %rd8, %rd50;
	ld.global.f32 	%f84, [%rd51];
	sub.f32 	%f85, %f13, %f84;
	mul.f32 	%f86, %f82, %f85;
	div.rn.f32 	%f87, %f86, %f2;
	add.f32 	%f88, %f78, %f87;
	mul.f32 	%f128, %f74, %f88;
	mul.f32 	%f89, %f83, %f85;
	div.rn.f32 	%f90, %f89, %f2;
	add.f32 	%f91, %f79, %f90;
	mul.f32 	%f129, %f74, %f91;
$L__BB3_10:
	add.f32 	%f130, %f11, %f128;
	add.f32 	%f131, %f12, %f129;
	add.s32 	%r50, %r50, 2;
	add.s32 	%r49, %r49, %r5;
	add.s64 	%rd76, %rd76, 8;
	add.s64 	%rd75, %rd75, 8;
	add.s64 	%rd74, %rd74, 8;
	setp.ne.s32 	%p8, %r50, 0;
	@%p8 bra 	$L__BB3_4;
$L__BB3_11:
	and.b32  	%r40, %r12, 1;
	setp.eq.b32 	%p9, %r40, 1;
	not.pred 	%p10, %p9;
	mov.f32 	%f134, 0f00000000;
	mov.f32 	%f135, 0f00000000;
	@%p10 bra 	$L__BB3_16;
	mul.wide.u32 	%rd52, %r51, 4;
	add.s64 	%rd53, %rd7, %rd52;
	ld.global.u32 	%r41, [%rd53];
	add.s32 	%r42, %r41, -1;
	add.s64 	%rd54, %rd6, %rd52;
	ld.global.u32 	%r43, [%rd54];
	add.s32 	%r44, %r43, -1;
	mad.lo.s32 	%r45, %r2, %r42, %r1;
	mad.lo.s32 	%r46, %r2, %r44, %r1;
	mul.wide.s32 	%rd55, %r45, 4;
	add.s64 	%rd56, %rd5, %rd55;
	ld.global.f32 	%f93, [%rd56];
	mul.wide.s32 	%rd57, %r46, 4;
	add.s64 	%rd58, %rd5, %rd57;
	ld.global.f32 	%f94, [%rd58];
	add.f32 	%f25, %f93, %f94;
	add.s64 	%rd59, %rd4, %rd55;
	ld.global.f32 	%f95, [%rd59];
	add.s64 	%rd60, %rd4, %rd57;
	ld.global.f32 	%f96, [%rd60];
	mul.f32 	%f97, %f95, %f96;
	add.s64 	%rd61, %rd3, %rd52;
	ld.global.f32 	%f98, [%rd61];
	mul.f32 	%f26, %f97, %f98;
	setp.lt.f32 	%p11, %f25, %f1;
	@%p11 bra 	$L__BB3_15;
	ld.global.f32 	%f100, [%rd9+-4];
	setp.gt.f32 	%p12, %f25, %f100;
	@%p12 bra 	$L__BB3_15;
	sub.f32 	%f101, %f25, %f1;
	div.rn.f32 	%f102, %f101, %f2;
	cvt.rmi.f32.f32 	%f103, %f102;
	cvt.rzi.s32.f32 	%r47, %f103;
	mad.lo.s32 	%r48, %r51, %r11, %r47;
	mul.wide.s32 	%rd62, %r48, 4;
	add.s64 	%rd63, %rd2, %rd62;
	ld.global.f32 	%f104, [%rd63];
	add.s64 	%rd64, %rd1, %rd62;
	ld.global.f32 	%f105, [%rd64];
	ld.global.f32 	%f106, [%rd63+4];
	ld.global.f32 	%f107, [%rd64+4];
	sub.f32 	%f108, %f106, %f104;
	sub.f32 	%f109, %f107, %f105;
	mul.wide.s32 	%rd65, %r47, 4;
	add.s64 	%rd66, %rd8, %rd65;
	ld.global.f32 	%f110, [%rd66];
	sub.f32 	%f111, %f25, %f110;
	mul.f32 	%f112, %f108, %f111;
	div.rn.f32 	%f113, %f112, %f2;
	add.f32 	%f114, %f104, %f113;
	mul.f32 	%f134, %f26, %f114;
	mul.f32 	%f115, %f109, %f111;
	div.rn.f32 	%f116, %f115, %f2;
	add.f32 	%f117, %f105, %f116;
	mul.f32 	%f135, %f26, %f117;
$L__BB3_15:
	add.f32 	%f130, %f130, %f134;
	add.f32 	%f131, %f131, %f135;
$L__BB3_16:
	ld.param.u64 	%rd73, [_Z15tfm_linear_normPfS_iiPKfS1_PKiS3_S1_S1_iiiiS1_S1__param_1];
	ld.param.u64 	%rd72, [_Z15tfm_linear_normPfS_iiPKfS1_PKiS3_S1_S1_iiiiS1_S1__param_0];
	cvta.to.global.u64 	%rd67, %rd72;
	mul.wide.s32 	%rd68, %r1, 4;
	add.s64 	%rd69, %rd67, %rd68;
	st.global.f32 	[%rd69], %f130;
	cvta.to.global.u64 	%rd70, %rd73;
	add.s64 	%rd71, %rd70, %rd68;
	st.global.f32 	[%rd71], %f131;
$L__BB3_17:
	ret;

}
	// .globl	_Z15tfm_linear_2dlyPfS_iiPKfS1_PKiS3_S1_S1_S1_iiiiS1_S1_S1_
.visible .entry _Z15tfm_linear_2dlyPfS_iiPKfS1_PKiS3_S1_S1_S1_iiiiS1_S1_S1_(
	.param .u64 .ptr .align 1 _Z15tfm_linear_2dlyPfS_iiPKfS1_PKiS3_S1_S1_S1_iiiiS1_S1_S1__param_0,
	.param .u64 .ptr .align 1 _Z15tfm_linear_2dlyPfS_iiPKfS1_PKiS3_S1_S1_S1_iiiiS1_S1_S1__param_1,
	.param .u32 _Z15tfm_linear_2dlyPfS_iiPKfS1_PKiS3_S1_S1_S1_iiiiS1_S1_S1__param_2,
	.param .u32 _Z15tfm_linear_2dlyPfS_iiPKfS1_PKiS3_S1_S1_S1_iiiiS1_S1_S1__param_3,
	.param .u64 .ptr .align 1 _Z15tfm_linear_2dlyPfS_iiPKfS1_PKiS3_S1_S1_S1_iiiiS1_S1_S1__param_4,
	.param .u64 .ptr .align 1 _Z15tfm_linear_2dlyPfS_iiPKfS1_PKiS3_S1_S1_S1_iiiiS1_S1_S1__param_5,
	.param .u64 .ptr .align 1 _Z15tfm_linear_2dlyPfS_iiPKfS1_PKiS3_S1_S1_S1_iiiiS1_S1_S1__param_6,
	.param .u64 .ptr .align 1 _Z15tfm_linear_2dlyPfS_iiPKfS1_PKiS3_S1_S1_S1_iiiiS1_S1_S1__param_7,
	.param .u64 .ptr .align 1 _Z15tfm_linear_2dlyPfS_iiPKfS1_PKiS3_S1_S1_S1_iiiiS1_S1_S1__param_8,
	.param .u64 .ptr .align 1 _Z15tfm_linear_2dlyPfS_iiPKfS1_PKiS3_S1_S1_S1_iiiiS1_S1_S1__param_9,
	.param .u64 .ptr .align 1 _Z15tfm_linear_2dlyPfS_iiPKfS1_PKiS3_S1_S1_S1_iiiiS1_S1_S1__param_10,
	.param .u32 _Z15tfm_linear_2dlyPfS_iiPKfS1_PKiS3_S1_S1_S1_iiiiS1_S1_S1__param_11,
	.param .u32 _Z15tfm_linear_2dlyPfS_iiPKfS1_PKiS3_S1_S1_S1_iiiiS1_S1_S1__param_12,
	.param .u32 _Z15tfm_linear_2dlyPfS_iiPKfS1_PKiS3_S1_S1_S1_iiiiS1_S1_S1__param_13,
	.param .u32 _Z15tfm_linear_2dlyPfS_iiPKfS1_PKiS3_S1_S1_S1_iiiiS1_S1_S1__param_14,
	.param .u64 .ptr .align 1 _Z15tfm_linear_2dlyPfS_iiPKfS1_PKiS3_S1_S1_S1_iiiiS1_S1_S1__param_15,
	.param .u64 .ptr .align 1 _Z15tfm_linear_2dlyPfS_iiPKfS1_PKiS3_S1_S1_S1_iiiiS1_S1_S1__param_16,
	.param .u64 .ptr .align 1 _Z15tfm_linear_2dlyPfS_iiPKfS1_PKiS3_S1_S1_S1_iiiiS1_S1_S1__param_17
)
{
	.reg .pred 	%p<13>;
	.reg .b32 	%r<56>;
	.reg .b32 	%f<138>;
	.reg .b64 	%rd<83>;

	ld.param.u32 	%r10, [_Z15tfm_linear_2dlyPfS_iiPKfS1_PKiS3_S1_S1_S1_iiiiS1_S1_S1__param_2];
	ld.param.u32 	%r11, [_Z15tfm_linear_2dlyPfS_iiPKfS1_PKiS3_S1_S1_S1_iiiiS1_S1_S1__param_3];
	ld.param.u64 	%rd24, [_Z15tfm_linear_2dlyPfS_iiPKfS1_PKiS3_S1_S1_S1_iiiiS1_S1_S1__param_4];
	ld.param.u64 	%rd25, [_Z15tfm_linear_2dlyPfS_iiPKfS1_PKiS3_S1_S1_S1_iiiiS1_S1_S1__param_5];
	ld.param.u64 	%rd23, [_Z15tfm_linear_2dlyPfS_iiPKfS1_PKiS3_S1_S1_S1_iiiiS1_S1_S1__param_6];
	ld.param.u64 	%rd26, [_Z15tfm_linear_2dlyPfS_iiPKfS1_PKiS3_S1_S1_S1_iiiiS1_S1_S1__param_7];
	ld.param.u64 	%rd27, [_Z15tfm_linear_2dlyPfS_iiPKfS1_PKiS3_S1_S1_S1_iiiiS1_S1_S1__param_8];
	ld.param.u64 	%rd28, [_Z15tfm_linear_2dlyPfS_iiPKfS1_PKiS3_S1_S1_S1_iiiiS1_S1_S1__param_9];
	ld.param.u64 	%rd29, [_Z15tfm_linear_2dlyPfS_iiPKfS1_PKiS3_S1_S1_S1_iiiiS1_S1_S1__param_10];
	ld.param.u32 	%r15, [_Z15tfm_linear_2dlyPfS_iiPKfS1_PKiS3_S1_S1_S1_iiiiS1_S1_S1__param_11];
	ld.param.u64 	%rd30, [_Z15tfm_linear_2dlyPfS_iiPKfS1_PKiS3_S1_S1_S1_iiiiS1_S1_S1__param_15];
	ld.param.u64 	%rd31, [_Z15tfm_linear_2dlyPfS_iiPKfS1_PKiS3_S1_S1_S1_iiiiS1_S1_S1__param_16];
	ld.param.u64 	%rd32, [_Z15tfm_linear_2dlyPfS_iiPKfS1_PKiS3_S1_S1_S1_iiiiS1_S1_S1__param_17];
	cvta.to.global.u64 	%rd1, %rd25;
	cvta.to.global.u64 	%rd2, %rd24;
	cvta.to.global.u64 	%rd3, %rd32;
	cvta.to.global.u64 	%rd4, %rd31;
	cvta.to.global.u64 	%rd5, %rd30;
	cvta.to.global.u64 	%rd6, %rd28;
	cvta.to.global.u64 	%rd7, %rd27;
	cvta.to.global.u64 	%rd8, %rd26;
	cvta.to.global.u64 	%rd9, %rd23;
	cvta.to.global.u64 	%rd10, %rd29;
	mov.u32 	%r16, %ctaid.x;
	mov.u32 	%r17, %ntid.x;
	mov.u32 	%r18, %tid.x;
	mad.lo.s32 	%r1, %r16, %r17, %r18;
	setp.ge.s32 	%p1, %r1, %r15;
	@%p1 bra 	$L__BB4_17;
	ld.global.f32 	%f36, [%rd10+4];
	ld.global.f32 	%f1, [%rd10];
	sub.f32 	%f2, %f36, %f1;
	setp.lt.s32 	%p2, %r11, 1;
	mov.f32 	%f130, 0f00000000;
	mov.f32 	%f131, %f130;
	@%p2 bra 	$L__BB4_16;
	ld.param.u32 	%r52, [_Z15tfm_linear_2dlyPfS_iiPKfS1_PKiS3_S1_S1_S1_iiiiS1_S1_S1__param_14];
	ld.param.u32 	%r51, [_Z15tfm_linear_2dlyPfS_iiPKfS1_PKiS3_S1_S1_S1_iiiiS1_S1_S1__param_13];
	ld.param.u32 	%r50, [_Z15tfm_linear_2dlyPfS_iiPKfS1_PKiS3_S1_S1_S1_iiiiS1_S1_S1__param_12];
	mul.lo.s32 	%r20, %r51, %r50;
	mul.lo.s32 	%r2, %r20, %r52;
	mul.wide.s32 	%rd33, %r10, 4;
	add.s64 	%rd11, %rd10, %rd33;
	setp.eq.s32 	%p3, %r11, 1;
	mov.f32 	%f131, 0f00000000;
	mov.b32 	%r55, 0;
	mov.f32 	%f130, %f131;
	@%p3 bra 	$L__BB4_11;
	and.b32  	%r22, %r11, 2147483646;
	neg.s32 	%r54, %r22;
	add.s64 	%rd82, %rd3, 4;
	add.s64 	%rd81, %rd8, 4;
	add.s64 	%rd80, %rd9, 4;
	mov.f32 	%f131, 0f00000000;
	mov.b32 	%r53, 0;
$L__BB4_4:
	ld.global.u32 	%r23, [%rd80+-4];
	add.s32 	%r24, %r23, -1;
	ld.global.u32 	%r25, [%rd81+-4];
	add.s32 	%r26, %r25, -1;
	mad.lo.s32 	%r27, %r2, %r24, %r1;
	mad.lo.s32 	%r28, %r2, %r26, %r1;
	mul.wide.s32 	%rd34, %r27, 4;
	add.s64 	%rd35, %rd7, %rd34;
	ld.global.f32 	%f41, [%rd35];
	mul.wide.s32 	%rd36, %r28, 4;
	add.s64 	%rd37, %rd6, %rd36;
	ld.global.f32 	%f42, [%rd37];
	add.f32 	%f5, %f41, %f42;
	add.s64 	%rd38, %rd5, %rd34;
	ld.global.f32 	%f43, [%rd38];
	add.s64 	%rd39, %rd4, %rd36;
	ld.global.f32 	%f44, [%rd39];
	mul.f32 	%f6, %f43, %f44;
	setp.lt.f32 	%p4, %f5, %f1;
	mov.f32 	%f126, 0f00000000;
	mov.f32 	%f127, 0f00000000;
	@%p4 bra 	$L__BB4_7;
	ld.global.f32 	%f46, [%rd11+-4];
	setp.gt.f32 	%p5, %f5, %f46;
	@%p5 bra 	$L__BB4_7;
	ld.global.f32 	%f47, [%rd82+-4];
	mul.f32 	%f48, %f6, %f47;
	sub.f32 	%f49, %f5, %f1;
	div.rn.f32 	%f50, %f49, %f2;
	cvt.rmi.f32.f32 	%f51, %f50;
	cvt.rzi.s32.f32 	%r29, %f51;
	add.s32 	%r30, %r29, %r53;
	mul.wide.s32 	%rd40, %r30, 4;
	add.s64 	%rd41, %rd2, %rd40;
	ld.global.f32 	%f52, [%rd41];
	add.s64 	%rd42, %rd1, %rd40;
	ld.global.f32 	%f53, [%rd42];
	ld.global.f32 	%f54, [%rd41+4];
	ld.global.f32 	%f55, [%rd42+4];
	sub.f32 	%f56, %f54, %f52;
	sub.f32 	%f57, %f55, %f53;
	mul.wide.s32 	%rd43, %r29, 4;
	add.s64 	%rd44, %rd10, %rd43;
	ld.global.f32 	%f58, [%rd44];
	sub.f32 	%f59, %f5, %f58;
	mul.f32 	%f60, %f56, %f59;
	div.rn.f32 	%f61, %f60, %f2;
	add.f32 	%f62, %f52, %f61;
	mul.f32 	%f126, %f48, %f62;
	mul.f32 	%f63, %f57, %f59;
	div.rn.f32 	%f64, %f63, %f2;
	add.f32 	%f65, %f53, %f64;
	mul.f32 	%f127, %f48, %f65;
$L__BB4_7:
	add.f32 	%f11, %f130, %f126;
	add.f32 	%f12, %f131, %f127;
	ld.global.u32 	%r31, [%rd80];
	add.s32 	%r32, %r31, -1;
	ld.global.u32 	%r33, [%rd81];
	add.s32 	%r34, %r33, -1;
	mad.lo.s32 	%r35, %r2, %r32, %r1;
	mad.lo.s32 	%r36, %r2, %r34, %r1;
	mul.wide.s32 	%rd45, %r35, 4;
	add.s64 	%rd46, %rd7, %rd45;
	ld.global.f32 	%f67, [%rd46];
	mul.wide.s32 	%rd47, %r36, 4;
	add.s64 	%rd48, %rd6, %rd47;
	ld.global.f32 	%f68, [%rd48];
	add.f32 	%f13, %f67, %f68;
	add.s64 	%rd49, %rd5, %rd45;
	ld.global.f32 	%f69, [%rd49];
	add.s64 	%rd50, %rd4, %rd47;
	ld.global.f32 	%f70, [%rd50];
	mul.f32 	%f14, %f69, %f70;
	setp.lt.f32 	%p6, %f13, %f1;
	mov.f32 	%f128, 0f00000000;
	mov.f32 	%f129, 0f00000000;
	@%p6 bra 	$L__BB4_10;
	ld.global.f32 	%f72, [%rd11+-4];
	setp.gt.f32 	%p7, %f13, %f72;
	@%p7 bra 	$L__BB4_10;
	ld.global.f32 	%f73, [%rd82];
	mul.f32 	%f74, %f14, %f73;
	sub.f32 	%f75, %f13, %f1;
	div.rn.f32 	%f76, %f75, %f2;
	cvt.rmi.f32.f32 	%f77, %f76;
	cvt.rzi.s32.f32 	%r37, %f77;
	add.s32 	%r38, %r10, %r37;
	add.s32 	%r39, %r38, %r53;
	mul.wide.s32 	%rd51, %r39, 4;
	add.s64 	%rd52, %rd2, %rd51;
	ld.global.f32 	%f78, [%rd52];
	add.s64 	%rd53, %rd1, %rd51;
	ld.global.f32 	%f79, [%rd53];
	ld.global.f32 	%f80, [%rd52+4];
	ld.global.f32 	%f81, [%rd53+4];
	sub.f32 	%f82, %f80, %f78;
	sub.f32 	%f83, %f81, %f79;
	mul.wide.s32 	%rd54, %r37, 4;
	add.s64 	%rd55, %rd10, %rd54;
	ld.global.f32 	%f84, [%rd55];
	sub.f32 	%f85, %f13, %f84;
	mul.f32 	%f86, %f82, %f85;
	div.rn.f32 	%f87, %f86, %f2;
	add.f32 	%f88, %f78, %f87;
	mul.f32 	%f128, %f74, %f88;
	mul.f32 	%f89, %f83, %f85;
	div.rn.f32 	%f90, %f89, %f2;
	add.f32 	%f91, %f79, %f90;
	mul.f32 	%f129, %f74, %f91;
$L__BB4_10:
	and.b32  	%r55, %r11, 2147483646;
	add.f32 	%f130, %f11, %f128;
	add.f32 	%f131, %f12, %f129;
	add.s32 	%r54, %r54, 2;
	shl.b32 	%r40, %r10, 1;
	add.s32 	%r53, %r53, %r40;
	add.s64 	%rd82, %rd82, 8;
	add.s64 	%rd81, %rd81, 8;
	add.s64 	%rd80, %rd80, 8;
	setp.ne.s32 	%p8, %r54, 0;
	@%p8 bra 	$L__BB4_4;
$L__BB4_11:
	and.b32  	%r41, %r11, 1;
	setp.eq.b32 	%p9, %r41, 1;
	not.pred 	%p10, %p9;
	mov.f32 	%f134, 0f00000000;
	mov.f32 	%f135, 0f00000000;
	@%p10 bra 	$L__BB4_16;
	ld.param.u64 	%rd79, [_Z15tfm_linear_2dlyPfS_iiPKfS1_PKiS3_S1_S1_S1_iiiiS1_S1_S1__param_6];
	cvta.to.global.u64 	%rd56, %rd79;
	mul.wide.u32 	%rd57, %r55, 4;
	add.s64 	%rd58, %rd56, %rd57;
	ld.global.u32 	%r42, [%rd58];
	add.s32 	%r43, %r42, -1;
	add.s64 	%rd59, %rd8, %rd57;
	ld.global.u32 	%r44, [%rd59];
	add.s32 	%r45, %r44, -1;
	mad.lo.s32 	%r46, %r2, %r43, %r1;
	mad.lo.s32 	%r47, %r2, %r45, %r1;
	mul.wide.s32 	%rd60, %r46, 4;
	add.s64 	%rd61, %rd7, %rd60;
	ld.global.f32 	%f93, [%rd61];
	mul.wide.s32 	%rd62, %r47, 4;
	add.s64 	%rd63, %rd6, %rd62;
	ld.global.f32 	%f94, [%rd63];
	add.f32 	%f25, %f93, %f94;
	add.s64 	%rd64, %rd5, %rd60;
	ld.global.f32 	%f95, [%rd64];
	add.s64 	%rd65, %rd4, %rd62;
	ld.global.f32 	%f96, [%rd65];
	mul.f32 	%f97, %f95, %f96;
	add.s64 	%rd66, %rd3, %rd57;
	ld.global.f32 	%f98, [%rd66];
	mul.f32 	%f26, %f97, %f98;
	setp.lt.f32 	%p11, %f25, %f1;
	@%p11 bra 	$L__BB4_15;
	ld.global.f32 	%f100, [%rd11+-4];
	setp.gt.f32 	%p12, %f25, %f100;
	@%p12 bra 	$L__BB4_15;
	sub.f32 	%f101, %f25, %f1;
	div.rn.f32 	%f102, %f101, %f2;
	cvt.rmi.f32.f32 	%f103, %f102;
	cvt.rzi.s32.f32 	%r48, %f103;
	mad.lo.s32 	%r49, %r55, %r10, %r48;
	mul.wide.s32 	%rd67, %r49, 4;
	add.s64 	%rd68, %rd2, %rd67;
	ld.global.f32 	%f104, [%rd68];
	add.s64 	%rd69, %rd1, %rd67;
	ld.global.f32 	%f105, [%rd69];
	ld.global.f32 	%f106, [%rd68+4];
	ld.global.f32 	%f107, [%rd69+4];
	sub.f32 	%f108, %f106, %f104;
	sub.f32 	%f109, %f107, %f105;
	mul.wide.s32 	%rd70, %r48, 4;
	add.s64 	%rd71, %rd10, %rd70;
	ld.global.f32 	%f110, [%rd71];
	sub.f32 	%f111, %f25, %f110;
	mul.f32 	%f112, %f108, %f111;
	div.rn.f32 	%f113, %f112, %f2;
	add.f32 	%f114, %f104, %f113;
	mul.f32 	%f134, %f26, %f114;
	mul.f32 	%f115, %f109, %f111;
	div.rn.f32 	%f116, %f115, %f2;
	add.f32 	%f117, %f105, %f116;
	mul.f32 	%f135, %f26, %f117;
$L__BB4_15:
	add.f32 	%f130, %f130, %f134;
	add.f32 	%f131, %f131, %f135;
$L__BB4_16:
	ld.param.u64 	%rd78, [_Z15tfm_linear_2dlyPfS_iiPKfS1_PKiS3_S1_S1_S1_iiiiS1_S1_S1__param_1];
	ld.param.u64 	%rd77, [_Z15tfm_linear_2dlyPfS_iiPKfS1_PKiS3_S1_S1_S1_iiiiS1_S1_S1__param_0];
	cvta.to.global.u64 	%rd72, %rd77;
	mul.wide.s32 	%rd73, %r1, 4;
	add.s64 	%rd74, %rd72, %rd73;
	st.global.f32 	[%rd74], %f130;
	cvta.to.global.u64 	%rd75, %rd78;
	add.s64 	%rd76, %rd75, %rd73;
	st.global.f32 	[%rd76], %f131;
$L__BB4_17:
	ret;

}
	// .globl	_Z14tfm_linear_hmcPfS_iiPKfS1_PKiS3_S1_S1_S1_iiiiS1_S1_S1_
.visible .entry _Z14tfm_linear_hmcPfS_iiPKfS1_PKiS3_S1_S1_S1_iiiiS1_S1_S1_(
	.param .u64 .ptr .align 1 _Z14tfm_linear_hmcPfS_iiPKfS1_PKiS3_S1_S1_S1_iiiiS1_S1_S1__param_0,
	.param .u64 .ptr .align 1 _Z14tfm_linear_hmcPfS_iiPKfS1_PKiS3_S1_S1_S1_iiiiS1_S1_S1__param_1,
	.param .u32 _Z14tfm_linear_hmcPfS_iiPKfS1_PKiS3_S1_S1_S1_iiiiS1_S1_S1__param_2,
	.param .u32 _Z14tfm_linear_hmcPfS_iiPKfS1_PKiS3_S1_S1_S1_iiiiS1_S1_S1__param_3,
	.param .u64 .ptr .align 1 _Z14tfm_linear_hmcPfS_iiPKfS1_PKiS3_S1_S1_S1_iiiiS1_S1_S1__param_4,
	.param .u64 .ptr .align 1 _Z14tfm_linear_hmcPfS_iiPKfS1_PKiS3_S1_S1_S1_iiiiS1_S1_S1__param_5,
	.param .u64 .ptr .align 1 _Z14tfm_linear_hmcPfS_iiPKfS1_PKiS3_S1_S1_S1_iiiiS1_S1_S1__param_6,
	.param .u64 .ptr .align 1 _Z14tfm_linear_hmcPfS_iiPKfS1_PKiS3_S1_S1_S1_iiiiS1_S1_S1__param_7,
	.param .u64 .ptr .align 1 _Z14tfm_linear_hmcPfS_iiPKfS1_PKiS3_S1_S1_S1_iiiiS1_S1_S1__param_8,
	.param .u64 .ptr .align 1 _Z14tfm_linear_hmcPfS_iiPKfS1_PKiS3_S1_S1_S1_iiiiS1_S1_S1__param_9,
	.param .u64 .ptr .align 1 _Z14tfm_linear_hmcPfS_iiPKfS1_PKiS3_S1_S1_S1_iiiiS1_S1_S1__param_10,
	.param .u32 _Z14tfm_linear_hmcPfS_iiPKfS1_PKiS3_S1_S1_S1_iiiiS1_S1_S1__param_11,
	.param .u32 _Z14tfm_linear_hmcPfS_iiPKfS1_PKiS3_S1_S1_S1_iiiiS1_S1_S1__param_12,
	.param .u32 _Z14tfm_linear_hmcPfS_iiPKfS1_PKiS3_S1_S1_S1_iiiiS1_S1_S1__param_13,
	.param .u32 _Z14tfm_linear_hmcPfS_iiPKfS1_PKiS3_S1_S1_S1_iiiiS1_S1_S1__param_14,
	.param .u64 .ptr .align 1 _Z14tfm_linear_hmcPfS_iiPKfS1_PKiS3_S1_S1_S1_iiiiS1_S1_S1__param_15,
	.param .u64 .ptr .align 1 _Z14tfm_linear_hmcPfS_iiPKfS1_PKiS3_S1_S1_S1_iiiiS1_S1_S1__param_16,
	.param .u64 .ptr .align 1 _Z14tfm_linear_hmcPfS_iiPKfS1_PKiS3_S1_S1_S1_iiiiS1_S1_S1__param_17
)
{
	.reg .pred 	%p<8>;
	.reg .b32 	%r<31>;
	.reg .b32 	%f<79>;
	.reg .b64 	%rd<60>;

	ld.param.u64 	%rd19, [_Z14tfm_linear_hmcPfS_iiPKfS1_PKiS3_S1_S1_S1_iiiiS1_S1_S1__param_1];
	ld.param.u32 	%r8, [_Z14tfm_linear_hmcPfS_iiPKfS1_PKiS3_S1_S1_S1_iiiiS1_S1_S1__param_2];
	ld.param.u32 	%r9, [_Z14tfm_linear_hmcPfS_iiPKfS1_PKiS3_S1_S1_S1_iiiiS1_S1_S1__param_3];
	ld.param.u64 	%rd27, [_Z14tfm_linear_hmcPfS_iiPKfS1_PKiS3_S1_S1_S1_iiiiS1_S1_S1__param_4];
	ld.param.u64 	%rd28, [_Z14tfm_linear_hmcPfS_iiPKfS1_PKiS3_S1_S1_S1_iiiiS1_S1_S1__param_5];
	ld.param.u64 	%rd20, [_Z14tfm_linear_hmcPfS_iiPKfS1_PKiS3_S1_S1_S1_iiiiS1_S1_S1__param_6];
	ld.param.u64 	%rd21, [_Z14tfm_linear_hmcPfS_iiPKfS1_PKiS3_S1_S1_S1_iiiiS1_S1_S1__param_7];
	ld.param.u64 	%rd22, [_Z14tfm_linear_hmcPfS_iiPKfS1_PKiS3_S1_S1_S1_iiiiS1_S1_S1__param_8];
	ld.param.u64 	%rd23, [_Z14tfm_linear_hmcPfS_iiPKfS1_PKiS3_S1_S1_S1_iiiiS1_S1_S1__param_9];
	ld.param.u64 	%rd29, [_Z14tfm_linear_hmcPfS_iiPKfS1_PKiS3_S1_S1_S1_iiiiS1_S1_S1__param_10];
	ld.param.u32 	%r13, [_Z14tfm_linear_hmcPfS_iiPKfS1_PKiS3_S1_S1_S1_iiiiS1_S1_S1__param_11];
	ld.param.u32 	%r10, [_Z14tfm_linear_hmcPfS_iiPKfS1_PKiS3_S1_S1_S1_iiiiS1_S1_S1__param_12];
	ld.param.u32 	%r11, [_Z14tfm_linear_hmcPfS_iiPKfS1_PKiS3_S1_S1_S1_iiiiS1_S1_S1__param_13];
	ld.param.u32 	%r12, [_Z14tfm_linear_hmcPfS_iiPKfS1_PKiS3_S1_S1_S1_iiiiS1_S1_S1__param_14];
	ld.param.u64 	%rd24, [_Z14tfm_linear_hmcPfS_iiPKfS1_PKiS3_S1_S1_S1_iiiiS1_S1_S1__param_15];
	ld.param.u64 	%rd25, [_Z14tfm_linear_hmcPfS_iiPKfS1_PKiS3_S1_S1_S1_iiiiS1_S1_S1__param_16];
	ld.param.u64 	%rd26, [_Z14tfm_linear_hmcPfS_iiPKfS1_PKiS3_S1_S1_S1_iiiiS1_S1_S1__param_17];
	cvta.to.global.u64 	%rd1, %rd28;
	cvta.to.global.u64 	%rd2, %rd27;
	cvta.to.global.u64 	%rd3, %rd29;
	mov.u32 	%r14, %ctaid.x;
	mov.u32 	%r15, %ntid.x;
	mov.u32 	%r16, %tid.x;
	mad.lo.s32 	%r1, %r14, %r15, %r16;
	setp.ge.s32 	%p1, %r1, %r13;
	@%p1 bra 	$L__BB5_11;
	ld.global.f32 	%f20, [%rd3+4];
	ld.global.f32 	%f1, [%rd3];
	sub.f32 	%f2, %f20, %f1;
	setp.lt.s32 	%p2, %r9, 1;
	mov.f32 	%f75, 0f00000000;
	mov.f32 	%f76, %f75;
	@%p2 bra 	$L__BB5_10;
	cvta.to.global.u64 	%rd4, %rd25;
	cvta.to.global.u64 	%rd5, %rd24;
	cvta.to.global.u64 	%rd6, %rd23;
	cvta.to.global.u64 	%rd7, %rd22;
	mul.lo.s32 	%r18, %r11, %r10;
	mul.lo.s32 	%r2, %r18, %r12;
	mul.wide.s32 	%rd30, %r8, 4;
	add.s64 	%rd8, %rd3, %rd30;
	neg.s32 	%r29, %r9;
	cvta.to.global.u64 	%rd57, %rd20;
	cvta.to.global.u64 	%rd58, %rd21;
	cvta.to.global.u64 	%rd59, %rd26;
	mov.f32 	%f76, 0f00000000;
	mov.b32 	%r30, 0;
	mov.f32 	%f75, %f76;
$L__BB5_3:
	ld.global.u32 	%r19, [%rd57];
	add.s32 	%r20, %r19, -1;
	ld.global.u32 	%r21, [%rd58];
	add.s32 	%r22, %r21, -1;
	mad.lo.s32 	%r23, %r2, %r20, %r1;
	mad.lo.s32 	%r24, %r2, %r22, %r1;
	mul.wide.s32 	%rd31, %r23, 4;
	add.s64 	%rd32, %rd7, %rd31;
	ld.global.f32 	%f22, [%rd32];
	mul.wide.s32 	%rd33, %r24, 4;
	add.s64 	%rd34, %rd6, %rd33;
	ld.global.f32 	%f23, [%rd34];
	add.f32 	%f5, %f22, %f23;
	add.s64 	%rd35, %rd7, %rd33;
	ld.global.f32 	%f24, [%rd35];
	add.s64 	%rd36, %rd6, %rd31;
	ld.global.f32 	%f25, [%rd36];
	add.f32 	%f6, %f24, %f25;
	add.s64 	%rd37, %rd5, %rd31;
	ld.global.f32 	%f26, [%rd37];
	add.s64 	%rd38, %rd4, %rd33;
	ld.global.f32 	%f27, [%rd38];
	mul.f32 	%f28, %f26, %f27;
	ld.global.f32 	%f29, [%rd59];
	mul.f32 	%f30, %f28, %f29;
	mul.f32 	%f7, %f30, 0f3F000000;
	add.s64 	%rd39, %rd5, %rd33;
	ld.global.f32 	%f31, [%rd39];
	add.s64 	%rd40, %rd4, %rd31;
	ld.global.f32 	%f32, [%rd40];
	mul.f32 	%f33, %f31, %f32;
	mul.f32 	%f8, %f33, %f29;
	setp.lt.f32 	%p3, %f5, %f1;
	@%p3 bra 	$L__BB5_6;
	ld.global.f32 	%f34, [%rd8+-4];
	setp.gt.f32 	%p4, %f5, %f34;
	@%p4 bra 	$L__BB5_6;
	sub.f32 	%f35, %f5, %f1;
	div.rn.f32 	%f36, %f35, %f2;
	cvt.rmi.f32.f32 	%f37, %f36;
	cvt.rzi.s32.f32 	%r25, %f37;
	add.s32 	%r26, %r25, %r30;
	mul.wide.s32 	%rd41, %r26, 4;
	add.s64 	%rd42, %rd2, %rd41;
	ld.global.f32 	%f38, [%rd42];
	add.s64 	%rd43, %rd1, %rd41;
	ld.global.f32 	%f39, [%rd43];
	ld.global.f32 	%f40, [%rd42+4];
	ld.global.f32 	%f41, [%rd43+4];
	sub.f32 	%f42, %f40, %f38;
	sub.f32 	%f43, %f41, %f39;
	mul.wide.s32 	%rd44, %r25, 4;
	add.s64 	%rd45, %rd3, %rd44;
	ld.global.f32 	%f44, [%rd45];
	sub.f32 	%f45, %f5, %f44;
	mul.f32 	%f46, %f42, %f45;
	div.rn.f32 	%f47, %f46, %f2;
	add.f32 	%f48, %f38, %f47;
	mul.f32 	%f49, %f43, %f45;
	div.rn.f32 	%f50, %f49, %f2;
	add.f32 	%f51, %f39, %f50;
	fma.rn.f32 	%f75, %f7, %f48, %f75;
	fma.rn.f32 	%f76, %f7, %f51, %f76;
$L__BB5_6:
	setp.lt.f32 	%p5, %f6, %f1;
	@%p5 bra 	$L__BB5_9;
	ld.global.f32 	%f52, [%rd8+-4];
	setp.gt.f32 	%p6, %f6, %f52;
	@%p6 bra 	$L__BB5_9;
	mul.f32 	%f53, %f8, 0f3F000000;
	sub.f32 	%f54, %f6, %f1;
	div.rn.f32 	%f55, %f54, %f2;
	cvt.rmi.f32.f32 	%f56, %f55;
	cvt.rzi.s32.f32 	%r27, %f56;
	add.s32 	%r28, %r27, %r30;
	mul.wide.s32 	%rd46, %r28, 4;
	add.s64 	%rd47, %rd2, %rd46;
	ld.global.f32 	%f57, [%rd47];
	add.s64 	%rd48, %rd1, %rd46;
	ld.global.f32 	%f58, [%rd48];
	ld.global.f32 	%f59, [%rd47+4];
	ld.global.f32 	%f60, [%rd48+4];
	sub.f32 	%f61, %f59, %f57;
	sub.f32 	%f62, %f60, %f58;
	mul.wide.s32 	%rd49, %r27, 4;
	add.s64 	%rd50, %rd3, %rd49;
	ld.global.f32 	%f63, [%rd50];
	sub.f32 	%f64, %f6, %f63;
	mul.f32 	%f65, %f61, %f64;
	div.rn.f32 	%f66, %f65, %f2;
	add.f32 	%f67, %f57, %f66;
	mul.f32 	%f68, %f62, %f64;
	div.rn.f32 	%f69, %f68, %f2;
	add.f32 	%f70, %f58, %f69;
	fma.rn.f32 	%f75, %f53, %f67, %f75;
	fma.rn.f32 	%f76, %f53, %f70, %f76;
$L__BB5_9:
	add.s32 	%r30, %r30, %r8;
	add.s32 	%r29, %r29, 1;
	setp.ne.s32 	%p7, %r29, 0;
	add.s64 	%rd59, %rd59, 4;
	add.s64 	%rd58, %rd58, 4;
	add.s64 	%rd57, %rd57, 4;
	@%p7 bra 	$L__BB5_3;
$L__BB5_10:
	ld.param.u64 	%rd56, [_Z14tfm_linear_hmcPfS_iiPKfS1_PKiS3_S1_S1_S1_iiiiS1_S1_S1__param_0];
	cvta.to.global.u64 	%rd51, %rd56;
	mul.wide.s32 	%rd52, %r1, 4;
	add.s64 	%rd53, %rd51, %rd52;
	st.global.f32 	[%rd53], %f75;
	cvta.to.global.u64 	%rd54, %rd19;
	add.s64 	%rd55, %rd54, %rd52;
	st.global.f32 	[%rd55], %f76;
$L__BB5_11:
	ret;

}


// ===== COMPILED SASS (sm_100) =====

	.target	sm_100

	.elftype	@"ET_EXEC"


//--------------------- .note.nv.tkinfo           --------------------------
	.section	.note.nv.tkinfo,"",@"SHT_NOTE"
	.sectionflags	@"SHF_NOTE_NV_TKINFO"
	.tkinfo
        /*0018*/ 	.word	0x00000002
        /*0030*/ 	.string	""
        /*0030*/ 	.string	"ptxas"
        /*0030*/ 	.string	"Cuda compilation tools, release 13.0, V13.0.88"
        /*0030*/ 	.string	"Build cuda_13.0.r13.0/compiler.36424714_0"
        /*0030*/ 	.string	"-arch sm_100 -m 64 "



//--------------------- .note.nv.cuinfo           --------------------------
	.section	.note.nv.cuinfo,"",@"SHT_NOTE"
	.sectionflags	@"SHF_NOTE_NV_CUINFO"
        /*0018*/ 	.short	0x0002
        /*001a*/ 	.short	0x0064
        /*001c*/ 	.short	0x0082
	.zero		2


//--------------------- .nv.info                  --------------------------
	.section	.nv.info,"",@"SHT_CUDA_INFO"
	.align	4


	//----- nvinfo : EIATTR_REGCOUNT
	.align		4
        /*0000*/ 	.byte	0x04, 0x2f
        /*0002*/ 	.short	(.L_1 - .L_0)
	.align		4
.L_0:
        /*0004*/ 	.word	index@(_Z13tfm_near_normPfS_iiPKfS1_PKiS3_S3_iiiiS1_S1_)
        /*0008*/ 	.word	0x00000020


	//----- nvinfo : EIATTR_FRAME_SIZE
	.align		4
.L_1:
        /*000c*/ 	.byte	0x04, 0x11
        /*000e*/ 	.short	(.L_3 - .L_2)
	.align		4
.L_2:
        /*0010*/ 	.word	index@(_Z13tfm_near_normPfS_iiPKfS1_PKiS3_S3_iiiiS1_S1_)
        /*0014*/ 	.word	0x00000000


	//----- nvinfo : EIATTR_REGCOUNT
	.align		4
.L_3:
        /*0018*/ 	.byte	0x04, 0x2f
        /*001a*/ 	.short	(.L_5 - .L_4)
	.align		4
.L_4:
        /*001c*/ 	.word	index@(_Z13tfm_near_2dlyPfS_iiPKfS1_PKiS3_S3_S3_iiiiS1_S1_S1_)
        /*0020*/ 	.word	0x00000028


	//----- nvinfo : EIATTR_FRAME_SIZE
	.align		4
.L_5:
        /*0024*/ 	.byte	0x04, 0x11
        /*0026*/ 	.short	(.L_7 - .L_6)
	.align		4
.L_6:
        /*0028*/ 	.word	index@(_Z13tfm_near_2dlyPfS_iiPKfS1_PKiS3_S3_S3_iiiiS1_S1_S1_)
        /*002c*/ 	.word	0x00000000


	//----- nvinfo : EIATTR_REGCOUNT
	.align		4
.L_7:
        /*0030*/ 	.byte	0x04, 0x2f
        /*0032*/ 	.short	(.L_9 - .L_8)
	.align		4
.L_8:
        /*0034*/ 	.word	index@(_Z12tfm_near_hmcPfS_iiPKfS1_PKiS3_S3_S3_iiiiS1_S1_S1_)
        /*0038*/ 	.word	0x00000028


	//----- nvinfo : EIATTR_FRAME_SIZE
	.align		4
.L_9:
        /*003c*/ 	.byte	0x04, 0x11
        /*003e*/ 	.short	(.L_11 - .L_10)
	.align		4
.L_10:
        /*0040*/ 	.word	index@(_Z12tfm_near_hmcPfS_iiPKfS1_PKiS3_S3_S3_iiiiS1_S1_S1_)
        /*0044*/ 	.word	0x00000000


	//----- nvinfo : EIATTR_REGCOUNT
	.align		4
.L_11:
        /*0048*/ 	.byte	0x04, 0x2f
        /*004a*/ 	.short	(.L_13 - .L_12)
	.align		4
.L_12:
        /*004c*/ 	.word	index@(_Z15tfm_linear_normPfS_iiPKfS1_PKiS3_S1_S1_iiiiS1_S1_)
        /*0050*/ 	.word	0x00000024


	//----- nvinfo : EIATTR_FRAME_SIZE
	.align		4
.L_13:
        /*0054*/ 	.byte	0x04, 0x11
        /*0056*/ 	.short	(.L_15 - .L_14)
	.align		4
.L_14:
        /*0058*/ 	.word	index@($__internal_2_$__cuda_sm3x_div_rn_noftz_f32_slowpath)
        /*005c*/ 	.word	0x00000000


	//----- nvinfo : EIATTR_FRAME_SIZE
	.align		4
.L_15:
        /*0060*/ 	.byte	0x04, 0x11
        /*0062*/ 	.short	(.L_17 - .L_16)
	.align		4
.L_16:
        /*0064*/ 	.word	index@(_Z15tfm_linear_normPfS_iiPKfS1_PKiS3_S1_S1_iiiiS1_S1_)
        /*0068*/ 	.word	0x00000000


	//----- nvinfo : EIATTR_REGCOUNT
	.align		4
.L_17:
        /*006c*/ 	.byte	0x04, 0x2f
        /*006e*/ 	.short	(.L_19 - .L_18)
	.align		4
.L_18:
        /*0070*/ 	.word	index@(_Z15tfm_linear_2dlyPfS_iiPKfS1_PKiS3_S1_S1_S1_iiiiS1_S1_S1_)
        /*0074*/ 	.word	0x00000028


	//----- nvinfo : EIATTR_FRAME_SIZE
	.align		4
.L_19:
        /*0078*/ 	.byte	0x04, 0x11
        /*007a*/ 	.short	(.L_21 - .L_20)
	.align		4
.L_20:
        /*007c*/ 	.word	index@($__internal_1_$__cuda_sm3x_div_rn_noftz_f32_slowpath)
        /*0080*/ 	.word	0x00000000


	//----- nvinfo : EIATTR_FRAME_SIZE
	.align		4
.L_21:
        /*0084*/ 	.byte	0x04, 0x11
        /*0086*/ 	.short	(.L_23 - .L_22)
	.align		4
.L_22:
        /*0088*/ 	.word	index@(_Z15tfm_linear_2dlyPfS_iiPKfS1_PKiS3_S1_S1_S1_iiiiS1_S1_S1_)
        /*008c*/ 	.word	0x00000000


	//----- nvinfo : EIATTR_REGCOUNT
	.align		4
.L_23:
        /*0090*/ 	.byte	0x04, 0x2f
        /*0092*/ 	.short	(.L_25 - .L_24)
	.align		4
.L_24:
        /*0094*/ 	.word	index@(_Z14tfm_linear_hmcPfS_iiPKfS1_PKiS3_S1_S1_S1_iiiiS1_S1_S1_)
        /*0098*/ 	.word	0x00000026


	//----- nvinfo : EIATTR_FRAME_SIZE
	.align		4
.L_25:
        /*009c*/ 	.byte	0x04, 0x11
        /*009e*/ 	.short	(.L_27 - .L_26)
	.align		4
.L_26:
        /*00a0*/ 	.word	index@($__internal_0_$__cuda_sm3x_div_rn_noftz_f32_slowpath)
        /*00a4*/ 	.word	0x00000000


	//----- nvinfo : EIATTR_FRAME_SIZE
	.align		4
.L_27:
        /*00a8*/ 	.byte	0x04, 0x11
        /*00aa*/ 	.short	(.L_29 - .L_28)
	.align		4
.L_28:
        /*00ac*/ 	.word	index@(_Z14tfm_linear_hmcPfS_iiPKfS1_PKiS3_S1_S1_S1_iiiiS1_S1_S1_)
        /*00b0*/ 	.word	0x00000000


	//----- nvinfo : EIATTR_MIN_STACK_SIZE
	.align		4
.L_29:
        /*00b4*/ 	.byte	0x04, 0x12
        /*00b6*/ 	.short	(.L_31 - .L_30)
	.align		4
.L_30:
        /*00b8*/ 	.word	index@(_Z14tfm_linear_hmcPfS_iiPKfS1_PKiS3_S1_S1_S1_iiiiS1_S1_S1_)
        /*00bc*/ 	.word	0x00000000


	//----- nvinfo : EIATTR_MIN_STACK_SIZE
	.align		4
.L_31:
        /*00c0*/ 	.byte	0x04, 0x12
        /*00c2*/ 	.short	(.L_33 - .L_32)
	.align		4
.L_32:
        /*00c4*/ 	.word	index@(_Z15tfm_linear_2dlyPfS_iiPKfS1_PKiS3_S1_S1_S1_iiiiS1_S1_S1_)
        /*00c8*/ 	.word	0x00000000


	//----- nvinfo : EIATTR_MIN_STACK_SIZE
	.align		4
.L_33:
        /*00cc*/ 	.byte	0x04, 0x12
        /*00ce*/ 	.short	(.L_35 - .L_34)
	.align		4
.L_34:
        /*00d0*/ 	.word	index@(_Z15tfm_linear_normPfS_iiPKfS1_PKiS3_S1_S1_iiiiS1_S1_)
        /*00d4*/ 	.word	0x00000000


	//----- nvinfo : EIATTR_MIN_STACK_SIZE
	.align		4
.L_35:
        /*00d8*/ 	.byte	0x04, 0x12
        /*00da*/ 	.short	(.L_37 - .L_36)
	.align		4
.L_36:
        /*00dc*/ 	.word	index@(_Z12tfm_near_hmcPfS_iiPKfS1_PKiS3_S3_S3_iiiiS1_S1_S1_)
        /*00e0*/ 	.word	0x00000000


	//----- nvinfo : EIATTR_MIN_STACK_SIZE
	.align		4
.L_37:
        /*00e4*/ 	.byte	0x04, 0x12
        /*00e6*/ 	.short	(.L_39 - .L_38)
	.align		4
.L_38:
        /*00e8*/ 	.word	index@(_Z13tfm_near_2dlyPfS_iiPKfS1_PKiS3_S3_S3_iiiiS1_S1_S1_)
        /*00ec*/ 	.word	0x00000000


	//----- nvinfo : EIATTR_MIN_STACK_SIZE
	.align		4
.L_39:
        /*00f0*/ 	.byte	0x04, 0x12
        /*00f2*/ 	.short	(.L_41 - .L_40)
	.align		4
.L_40:
        /*00f4*/ 	.word	index@(_Z13tfm_near_normPfS_iiPKfS1_PKiS3_S3_iiiiS1_S1_)
        /*00f8*/ 	.word	0x00000000
.L_41:


//--------------------- .nv.compat                --------------------------
	.section	.nv.compat,"",@"SHT_CUDA_COMPAT_INFO"
	.align	4
        /*0000*/ 	.byte	0x02, 0x09, 0x00, 0x00, 0x02, 0x02, 0x01, 0x00, 0x02, 0x05, 0x05, 0x00, 0x03, 0x07, 0x01, 0x01
        /*0010*/ 	.byte	0x02, 0x03, 0x00, 0x00, 0x02, 0x06, 0x01, 0x00, 0x04, 0x0b, 0x08, 0x00, 0x01, 0x00, 0x00, 0x00
        /*0020*/ 	.byte	0x00, 0x00, 0x00, 0x00


//--------------------- .nv.info._Z14tfm_linear_hmcPfS_iiPKfS1_PKiS3_S1_S1_S1_iiiiS1_S1_S1_ --------------------------
	.section	.nv.info._Z14tfm_linear_hmcPfS_iiPKfS1_PKiS3_S1_S1_S1_iiiiS1_S1_S1_,"",@"SHT_CUDA_INFO"
	.sectionflags	@""
	.align	4


	//----- nvinfo : EIATTR_CUDA_API_VERSION
	.align		4
        /*0000*/ 	.byte	0x04, 0x37
        /*0002*/ 	.short	(.L_43 - .L_42)
.L_42:
        /*0004*/ 	.word	0x00000082


	//----- nvinfo : EIATTR_KPARAM_INFO
	.align		4
.L_43:
        /*0008*/ 	.byte	0x04, 0x17
        /*000a*/ 	.short	(.L_45 - .L_44)
.L_44:
        /*000c*/ 	.word	0x00000000
        /*0010*/ 	.short	0x0011
        /*0012*/ 	.short	0x0070
        /*0014*/ 	.byte	0x00, 0xf5, 0x21, 0x00


	//----- nvinfo : EIATTR_KPARAM_INFO
	.align		4
.L_45:
        /*0018*/ 	.byte	0x04, 0x17
        /*001a*/ 	.short	(.L_47 - .L_46)
.L_46:
        /*001c*/ 	.word	0x00000000
        /*0020*/ 	.short	0x0010
        /*0022*/ 	.short	0x0068
        /*0024*/ 	.byte	0x00, 0xf5, 0x21, 0x00


	//----- nvinfo : EIATTR_KPARAM_INFO
	.align		4
.L_47:
        /*0028*/ 	.byte	0x04, 0x17
        /*002a*/ 	.short	(.L_49 - .L_48)
.L_48:
        /*002c*/ 	.word	0x00000000
        /*0030*/ 	.short	0x000f
        /*0032*/ 	.short	0x0060
        /*0034*/ 	.byte	0x00, 0xf5, 0x21, 0x00


	//----- nvinfo : EIATTR_KPARAM_INFO
	.align		4
.L_49:
        /*0038*/ 	.byte	0x04, 0x17
        /*003a*/ 	.short	(.L_51 - .L_50)
.L_50:
        /*003c*/ 	.word	0x00000000
        /*0040*/ 	.short	0x000e
        /*0042*/ 	.short	0x005c
        /*0044*/ 	.byte	0x00, 0xf0, 0x11, 0x00


	//----- nvinfo : EIATTR_KPARAM_INFO
	.align		4
.L_51:
        /*0048*/ 	.byte	0x04, 0x17
        /*004a*/ 	.short	(.L_53 - .L_52)
.L_52:
        /*004c*/ 	.word	0x00000000
        /*0050*/ 	.short	0x000d
        /*0052*/ 	.short	0x0058
        /*0054*/ 	.byte	0x00, 0xf0, 0x11, 0x00


	//----- nvinfo : EIATTR_KPARAM_INFO
	.align		4
.L_53:
        /*0058*/ 	.byte	0x04, 0x17
        /*005a*/ 	.short	(.L_55 - .L_54)
.L_54:
        /*005c*/ 	.word	0x00000000
        /*0060*/ 	.short	0x000c
        /*0062*/ 	.short	0x0054
        /*0064*/ 	.byte	0x00, 0xf0, 0x11, 0x00


	//----- nvinfo : EIATTR_KPARAM_INFO
	.align		4
.L_55:
        /*0068*/ 	.byte	0x04, 0x17
        /*006a*/ 	.short	(.L_57 - .L_56)
.L_56:
        /*006c*/ 	.word	0x00000000
        /*0070*/ 	.short	0x000b
        /*0072*/ 	.short	0x0050
        /*0074*/ 	.byte	0x00, 0xf0, 0x11, 0x00


	//----- nvinfo : EIATTR_KPARAM_INFO
	.align		4
.L_57:
        /*0078*/ 	.byte	0x04, 0x17
        /*007a*/ 	.short	(.L_59 - .L_58)
.L_58:
        /*007c*/ 	.word	0x00000000
        /*0080*/ 	.short	0x000a
        /*0082*/ 	.short	0x0048
        /*0084*/ 	.byte	0x00, 0xf5, 0x21, 0x00


	//----- nvinfo : EIATTR_KPARAM_INFO
	.align		4
.L_59:
        /*0088*/ 	.byte	0x04, 0x17
        /*008a*/ 	.short	(.L_61 - .L_60)
.L_60:
        /*008c*/ 	.word	0x00000000
        /*0090*/ 	.short	0x0009
        /*0092*/ 	.short	0x0040
        /*0094*/ 	.byte	0x00, 0xf5, 0x21, 0x00


	//----- nvinfo : EIATTR_KPARAM_INFO
	.align		4
.L_61:
        /*0098*/ 	.byte	0x04, 0x17
        /*009a*/ 	.short	(.L_63 - .L_62)
.L_62:
        /*009c*/ 	.word	0x00000000
        /*00a0*/ 	.short	0x0008
        /*00a2*/ 	.short	0x0038
        /*00a4*/ 	.byte	0x00, 0xf5, 0x21, 0x00


	//----- nvinfo : EIATTR_KPARAM_INFO
	.align		4
.L_63:
        /*00a8*/ 	.byte	0x04, 0x17
        /*00aa*/ 	.short	(.L_65 - .L_64)
.L_64:
        /*00ac*/ 	.word	0x00000000
        /*00b0*/ 	.short	0x0007
        /*00b2*/ 	.short	0x0030
        /*00b4*/ 	.byte	0x00, 0xf5, 0x21, 0x00


	//----- nvinfo : EIATTR_KPARAM_INFO
	.align		4
.L_65:
        /*00b8*/ 	.byte	0x04, 0x17
        /*00ba*/ 	.short	(.L_67 - .L_66)
.L_66:
        /*00bc*/ 	.word	0x00000000
        /*00c0*/ 	.short	0x0006
        /*00c2*/ 	.short	0x0028
        /*00c4*/ 	.byte	0x00, 0xf5, 0x21, 0x00


	//----- nvinfo : EIATTR_KPARAM_INFO
	.align		4
.L_67:
        /*00c8*/ 	.byte	0x04, 0x17
        /*00ca*/ 	.short	(.L_69 - .L_68)
.L_68:
        /*00cc*/ 	.word	0x00000000
        /*00d0*/ 	.short	0x0005
        /*00d2*/ 	.short	0x0020
        /*00d4*/ 	.byte	0x00, 0xf5, 0x21, 0x00


	//----- nvinfo : EIATTR_KPARAM_INFO
	.align		4
.L_69:
        /*00d8*/ 	.byte	0x04, 0x17
        /*00da*/ 	.short	(.L_71 - .L_70)
.L_70:
        /*00dc*/ 	.word	0x00000000
        /*00e0*/ 	.short	0x0004
        /*00e2*/ 	.short	0x0018
        /*00e4*/ 	.byte	0x00, 0xf5, 0x21, 0x00


	//----- nvinfo : EIATTR_KPARAM_INFO
	.align		4
.L_71:
        /*00e8*/ 	.byte	0x04, 0x17
        /*00ea*/ 	.short	(.L_73 - .L_72)
.L_72:
        /*00ec*/ 	.word	0x00000000
        /*00f0*/ 	.short	0x0003
        /*00f2*/ 	.short	0x0014
        /*00f4*/ 	.byte	0x00, 0xf0, 0x11, 0x00


	//----- nvinfo : EIATTR_KPARAM_INFO
	.align		4
.L_73:
        /*00f8*/ 	.byte	0x04, 0x17
        /*00fa*/ 	.short	(.L_75 - .L_74)
.L_74:
        /*00fc*/ 	.word	0x00000000
        /*0100*/ 	.short	0x0002
        /*0102*/ 	.short	0x0010
        /*0104*/ 	.byte	0x00, 0xf0, 0x11, 0x00


	//----- nvinfo : EIATTR_KPARAM_INFO
	.align		4
.L_75:
        /*0108*/ 	.byte	0x04, 0x17
        /*010a*/ 	.short	(.L_77 - .L_76)
.L_76:
        /*010c*/ 	.word	0x00000000
        /*0110*/ 	.short	0x0001
        /*0112*/ 	.short	0x0008
        /*0114*/ 	.byte	0x00, 0xf5, 0x21, 0x00


	//----- nvinfo : EIATTR_KPARAM_INFO
	.align		4
.L_77:
        /*0118*/ 	.byte	0x04, 0x17
        /*011a*/ 	.short	(.L_79 - .L_78)
.L_78:
        /*011c*/ 	.word	0x00000000
        /*0120*/ 	.short	0x0000
        /*0122*/ 	.short	0x0000
        /*0124*/ 	.byte	0x00, 0xf5, 0x21, 0x00


	//----- nvinfo : EIATTR_SPARSE_MMA_MASK
	.align		4
.L_79:
        /*0128*/ 	.byte	0x03, 0x50
        /*012a*/ 	.short	0x0000


	//----- nvinfo : EIATTR_MAXREG_COUNT
	.align		4
        /*012c*/ 	.byte	0x03, 0x1b
        /*012e*/ 	.short	0x00ff


	//----- nvinfo : EIATTR_MERCURY_ISA_VERSION
	.align		4
        /*0130*/ 	.byte	0x03, 0x5f
        /*0132*/ 	.short	0x0101


	//----- nvinfo : EIATTR_VRC_CTA_INIT_COUNT
	.align		4
        /*0134*/ 	.byte	0x02, 0x4a
	.zero		1
	.zero		1


	//----- nvinfo : EIATTR_EXIT_INSTR_OFFSETS
	.align		4
        /*0138*/ 	.byte	0x04, 0x1c
        /*013a*/ 	.short	(.L_81 - .L_80)


	//   ....[0]....
.L_80:
        /*013c*/ 	.word	0x00000070


	//   ....[1]....
        /*0140*/ 	.word	0x00000df0


	//----- nvinfo : EIATTR_CRS_STACK_SIZE
	.align		4
.L_81:
        /*0144*/ 	.byte	0x04, 0x1e
        /*0146*/ 	.short	(.L_83 - .L_82)
.L_82:
        /*0148*/ 	.word	0x00000000


	//----- nvinfo : EIATTR_CBANK_PARAM_SIZE
	.align		4
.L_83:
        /*014c*/ 	.byte	0x03, 0x19
        /*014e*/ 	.short	0x0078


	//----- nvinfo : EIATTR_PARAM_CBANK
	.align		4
        /*0150*/ 	.byte	0x04, 0x0a
        /*0152*/ 	.short	(.L_85 - .L_84)
	.align		4
.L_84:
        /*0154*/ 	.word	index@(.nv.constant0._Z14tfm_linear_hmcPfS_iiPKfS1_PKiS3_S1_S1_S1_iiiiS1_S1_S1_)
        /*0158*/ 	.short	0x0380
        /*015a*/ 	.short	0x0078


	//----- nvinfo : EIATTR_SW_WAR
	.align		4
.L_85:
        /*015c*/ 	.byte	0x04, 0x36
        /*015e*/ 	.short	(.L_87 - .L_86)
.L_86:
        /*0160*/ 	.word	0x00000008
.L_87:


//--------------------- .nv.info._Z15tfm_linear_2dlyPfS_iiPKfS1_PKiS3_S1_S1_S1_iiiiS1_S1_S1_ --------------------------
	.section	.nv.info._Z15tfm_linear_2dlyPfS_iiPKfS1_PKiS3_S1_S1_S1_iiiiS1_S1_S1_,"",@"SHT_CUDA_INFO"
	.sectionflags	@""
	.align	4


	//----- nvinfo : EIATTR_CUDA_API_VERSION
	.align		4
        /*0000*/ 	.byte	0x04, 0x37
        /*0002*/ 	.short	(.L_89 - .L_88)
.L_88:
        /*0004*/ 	.word	0x00000082


	//----- nvinfo : EIATTR_KPARAM_INFO
	.align		4
.L_89:
        /*0008*/ 	.byte	0x04, 0x17
        /*000a*/ 	.short	(.L_91 - .L_90)
.L_90:
        /*000c*/ 	.word	0x00000000
        /*0010*/ 	.short	0x0011
        /*0012*/ 	.short	0x0070
        /*0014*/ 	.byte	0x00, 0xf5, 0x21, 0x00


	//----- nvinfo : EIATTR_KPARAM_INFO
	.align		4
.L_91:
        /*0018*/ 	.byte	0x04, 0x17
        /*001a*/ 	.short	(.L_93 - .L_92)
.L_92:
        /*001c*/ 	.word	0x00000000
        /*0020*/ 	.short	0x0010
        /*0022*/ 	.short	0x0068
        /*0024*/ 	.byte	0x00, 0xf5, 0x21, 0x00


	//----- nvinfo : EIATTR_KPARAM_INFO
	.align		4
.L_93:
        /*0028*/ 	.byte	0x04, 0x17
        /*002a*/ 	.short	(.L_95 - .L_94)
.L_94:
        /*002c*/ 	.word	0x00000000
        /*0030*/ 	.short	0x000f
        /*0032*/ 	.short	0x0060
        /*0034*/ 	.byte	0x00, 0xf5, 0x21, 0x00


	//----- nvinfo : EIATTR_KPARAM_INFO
	.align		4
.L_95:
        /*0038*/ 	.byte	0x04, 0x17
        /*003a*/ 	.short	(.L_97 - .L_96)
.L_96:
        /*003c*/ 	.word	0x00000000
        /*0040*/ 	.short	0x000e
        /*0042*/ 	.short	0x005c
        /*0044*/ 	.byte	0x00, 0xf0, 0x11, 0x00


	//----- nvinfo : EIATTR_KPARAM_INFO
	.align		4
.L_97:
        /*0048*/ 	.byte	0x04, 0x17
        /*004a*/ 	.short	(.L_99 - .L_98)
.L_98:
        /*004c*/ 	.word	0x00000000
        /*0050*/ 	.short	0x000d
        /*0052*/ 	.short	0x0058
        /*0054*/ 	.byte	0x00, 0xf0, 0x11, 0x00


	//----- nvinfo : EIATTR_KPARAM_INFO
	.align		4
.L_99:
        /*0058*/ 	.byte	0x04, 0x17
        /*005a*/ 	.short	(.L_101 - .L_100)
.L_100:
        /*005c*/ 	.word	0x00000000
        /*0060*/ 	.short	0x000c
        /*0062*/ 	.short	0x0054
        /*0064*/ 	.byte	0x00, 0xf0, 0x11, 0x00


	//----- nvinfo : EIATTR_KPARAM_INFO
	.align		4
.L_101:
        /*0068*/ 	.byte	0x04, 0x17
        /*006a*/ 	.short	(.L_103 - .L_102)
.L_102:
        /*006c*/ 	.word	0x00000000
        /*0070*/ 	.short	0x000b
        /*0072*/ 	.short	0x0050
        /*0074*/ 	.byte	0x00, 0xf0, 0x11, 0x00


	//----- nvinfo : EIATTR_KPARAM_INFO
	.align		4
.L_103:
        /*0078*/ 	.byte	0x04, 0x17
        /*007a*/ 	.short	(.L_105 - .L_104)
.L_104:
        /*007c*/ 	.word	0x00000000
        /*0080*/ 	.short	0x000a
        /*0082*/ 	.short	0x0048
        /*0084*/ 	.byte	0x00, 0xf5, 0x21, 0x00


	//----- nvinfo : EIATTR_KPARAM_INFO
	.align		4
.L_105:
        /*0088*/ 	.byte	0x04, 0x17
        /*008a*/ 	.short	(.L_107 - .L_106)
.L_106:
        /*008c*/ 	.word	0x00000000
        /*0090*/ 	.short	0x0009
        /*0092*/ 	.short	0x0040
        /*0094*/ 	.byte	0x00, 0xf5, 0x21, 0x00


	//----- nvinfo : EIATTR_KPARAM_INFO
	.align		4
.L_107:
        /*0098*/ 	.byte	0x04, 0x17
        /*009a*/ 	.short	(.L_109 - .L_108)
.L_108:
        /*009c*/ 	.word	0x00000000
        /*00a0*/ 	.short	0x0008
        /*00a2*/ 	.short	0x0038
        /*00a4*/ 	.byte	0x00, 0xf5, 0x21, 0x00


	//----- nvinfo : EIATTR_KPARAM_INFO
	.align		4
.L_109:
        /*00a8*/ 	.byte	0x04, 0x17
        /*00aa*/ 	.short	(.L_111 - .L_110)
.L_110:
        /*00ac*/ 	.word	0x00000000
        /*00b0*/ 	.short	0x0007
        /*00b2*/ 	.short	0x0030
        /*00b4*/ 	.byte	0x00, 0xf5, 0x21, 0x00


	//----- nvinfo : EIATTR_KPARAM_INFO
	.align		4
.L_111:
        /*00b8*/ 	.byte	0x04, 0x17
        /*00ba*/ 	.short	(.L_113 - .L_112)
.L_112:
        /*00bc*/ 	.word	0x00000000
        /*00c0*/ 	.short	0x0006
        /*00c2*/ 	.short	0x0028
        /*00c4*/ 	.byte	0x00, 0xf5, 0x21, 0x00


	//----- nvinfo : EIATTR_KPARAM_INFO
	.align		4
.L_113:
        /*00c8*/ 	.byte	0x04, 0x17
        /*00ca*/ 	.short	(.L_115 - .L_114)
.L_114:
        /*00cc*/ 	.word	0x00000000
        /*00d0*/ 	.short	0x0005
        /*00d2*/ 	.short	0x0020
        /*00d4*/ 	.byte	0x00, 0xf5, 0x21, 0x00


	//----- nvinfo : EIATTR_KPARAM_INFO
	.align		4
.L_115:
        /*00d8*/ 	.byte	0x04, 0x17
        /*00da*/ 	.short	(.L_117 - .L_116)
.L_116:
        /*00dc*/ 	.word	0x00000000
        /*00e0*/ 	.short	0x0004
        /*00e2*/ 	.short	0x0018
        /*00e4*/ 	.byte	0x00, 0xf5, 0x21, 0x00


	//----- nvinfo : EIATTR_KPARAM_INFO
	.align		4
.L_117:
        /*00e8*/ 	.byte	0x04, 0x17
        /*00ea*/ 	.short	(.L_119 - .L_118)
.L_118:
        /*00ec*/ 	.word	0x00000000
        /*00f0*/ 	.short	0x0003
        /*00f2*/ 	.short	0x0014
        /*00f4*/ 	.byte	0x00, 0xf0, 0x11, 0x00


	//----- nvinfo : EIATTR_KPARAM_INFO
	.align		4
.L_119:
        /*00f8*/ 	.byte	0x04, 0x17
        /*00fa*/ 	.short	(.L_121 - .L_120)
.L_120:
        /*00fc*/ 	.word	0x00000000
        /*0100*/ 	.short	0x0002
        /*0102*/ 	.short	0x0010
        /*0104*/ 	.byte	0x00, 0xf0, 0x11, 0x00


	//----- nvinfo : EIATTR_KPARAM_INFO
	.align		4
.L_121:
        /*0108*/ 	.byte	0x04, 0x17
        /*010a*/ 	.short	(.L_123 - .L_122)
.L_122:
        /*010c*/ 	.word	0x00000000
        /*0110*/ 	.short	0x0001
        /*0112*/ 	.short	0x0008
        /*0114*/ 	.byte	0x00, 0xf5, 0x21, 0x00


	//----- nvinfo : EIATTR_KPARAM_INFO
	.align		4
.L_123:
        /*0118*/ 	.byte	0x04, 0x17
        /*011a*/ 	.short	(.L_125 - .L_124)
.L_124:
        /*011c*/ 	.word	0x00000000
        /*0120*/ 	.short	0x0000
        /*0122*/ 	.short	0x0000
        /*0124*/ 	.byte	0x00, 0xf5, 0x21, 0x00


	//----- nvinfo : EIATTR_SPARSE_MMA_MASK
	.align		4
.L_125:
        /*0128*/ 	.byte	0x03, 0x50
        /*012a*/ 	.short	0x0000


	//----- nvinfo : EIATTR_MAXREG_COUNT
	.align		4
        /*012c*/ 	.byte	0x03, 0x1b
        /*012e*/ 	.short	0x00ff


	//----- nvinfo : EIATTR_MERCURY_ISA_VERSION
	.align		4
        /*0130*/ 	.byte	0x03, 0x5f
        /*0132*/ 	.short	0x0101


	//----- nvinfo : EIATTR_VRC_CTA_INIT_COUNT
	.align		4
        /*0134*/ 	.byte	0x02, 0x4a
	.zero		1
	.zero		1


	//----- nvinfo : EIATTR_EXIT_INSTR_OFFSETS
	.align		4
        /*0138*/ 	.byte	0x04, 0x1c
        /*013a*/ 	.short	(.L_127 - .L_126)


	//   ....[0]....
.L_126:
        /*013c*/ 	.word	0x00000070


	//   ....[1]....
        /*0140*/ 	.word	0x00001650


	//----- nvinfo : EIATTR_CRS_STACK_SIZE
	.align		4
.L_127:
        /*0144*/ 	.byte	0x04, 0x1e
        /*0146*/ 	.short	(.L_129 - .L_128)
.L_128:
        /*0148*/ 	.word	0x00000000


	//----- nvinfo : EIATTR_CBANK_PARAM_SIZE
	.align		4
.L_129:
        /*014c*/ 	.byte	0x03, 0x19
        /*014e*/ 	.short	0x0078


	//----- nvinfo : EIATTR_PARAM_CBANK
	.align		4
        /*0150*/ 	.byte	0x04, 0x0a
        /*0152*/ 	.short	(.L_131 - .L_130)
	.align		4
.L_130:
        /*0154*/ 	.word	index@(.nv.constant0._Z15tfm_linear_2dlyPfS_iiPKfS1_PKiS3_S1_S1_S1_iiiiS1_S1_S1_)
        /*0158*/ 	.short	0x0380
        /*015a*/ 	.short	0x0078


	//----- nvinfo : EIATTR_SW_WAR
	.align		4
.L_131:
        /*015c*/ 	.byte	0x04, 0x36
        /*015e*/ 	.short	(.L_133 - .L_132)
.L_132:
        /*0160*/ 	.word	0x00000008
.L_133:


//--------------------- .nv.info._Z15tfm_linear_normPfS_iiPKfS1_PKiS3_S1_S1_iiiiS1_S1_ --------------------------
	.section	.nv.info._Z15tfm_linear_normPfS_iiPKfS1_PKiS3_S1_S1_iiiiS1_S1_,"",@"SHT_CUDA_INFO"
	.sectionflags	@""
	.align	4


	//----- nvinfo : EIATTR_CUDA_API_VERSION
	.align		4
        /*0000*/ 	.byte	0x04, 0x37
        /*0002*/ 	.short	(.L_135 - .L_134)
.L_134:
        /*0004*/ 	.word	0x00000082


	//----- nvinfo : EIATTR_KPARAM_INFO
	.align		4
.L_135:
        /*0008*/ 	.byte	0x04, 0x17
        /*000a*/ 	.short	(.L_137 - .L_136)
.L_136:
        /*000c*/ 	.word	0x00000000
        /*0010*/ 	.short	0x000f
        /*0012*/ 	.short	0x0060
        /*0014*/ 	.byte	0x00, 0xf5, 0x21, 0x00


	//----- nvinfo : EIATTR_KPARAM_INFO
	.align		4
.L_137:
        /*0018*/ 	.byte	0x04, 0x17
        /*001a*/ 	.short	(.L_139 - .L_138)
.L_138:
        /*001c*/ 	.word	0x00000000
        /*0020*/ 	.short	0x000e
        /*0022*/ 	.short	0x0058
        /*0024*/ 	.byte	0x00, 0xf5, 0x21, 0x00


	//----- nvinfo : EIATTR_KPARAM_INFO
	.align		4
.L_139:
        /*0028*/ 	.byte	0x04, 0x17
        /*002a*/ 	.short	(.L_141 - .L_140)
.L_140:
        /*002c*/ 	.word	0x00000000
        /*0030*/ 	.short	0x000d
        /*0032*/ 	.short	0x0054
        /*0034*/ 	.byte	0x00, 0xf0, 0x11, 0x00


	//----- nvinfo : EIATTR_KPARAM_INFO
	.align		4
.L_141:
        /*0038*/ 	.byte	0x04, 0x17
        /*003a*/ 	.short	(.L_143 - .L_142)
.L_142:
        /*003c*/ 	.word	0x00000000
        /*0040*/ 	.short	0x000c
        /*0042*/ 	.short	0x0050
        /*0044*/ 	.byte	0x00, 0xf0, 0x11, 0x00


	//----- nvinfo : EIATTR_KPARAM_INFO
	.align		4
.L_143:
        /*0048*/ 	.byte	0x04, 0x17
        /*004a*/ 	.short	(.L_145 - .L_144)
.L_144:
        /*004c*/ 	.word	0x00000000
        /*0050*/ 	.short	0x000b
        /*0052*/ 	.short	0x004c
        /*0054*/ 	.byte	0x00, 0xf0, 0x11, 0x00


	//----- nvinfo : EIATTR_KPARAM_INFO
	.align		4
.L_145:
        /*0058*/ 	.byte	0x04, 0x17
        /*005a*/ 	.short	(.L_147 - .L_146)
.L_146:
        /*005c*/ 	.word	0x00000000
        /*0060*/ 	.short	0x000a
        /*0062*/ 	.short	0x0048
        /*0064*/ 	.byte	0x00, 0xf0, 0x11, 0x00


	//----- nvinfo : EIATTR_KPARAM_INFO
	.align		4
.L_147:
        /*0068*/ 	.byte	0x04, 0x17
        /*006a*/ 	.short	(.L_149 - .L_148)
.L_148:
        /*006c*/ 	.word	0x00000000
        /*0070*/ 	.short	0x0009
        /*0072*/ 	.short	0x0040
        /*0074*/ 	.byte	0x00, 0xf5, 0x21, 0x00


	//----- nvinfo : EIATTR_KPARAM_INFO
	.align		4
.L_149:
        /*0078*/ 	.byte	0x04, 0x17
        /*007a*/ 	.short	(.L_151 - .L_150)
.L_150:
        /*007c*/ 	.word	0x00000000
        /*0080*/ 	.short	0x0008
        /*0082*/ 	.short	0x0038
        /*0084*/ 	.byte	0x00, 0xf5, 0x21, 0x00


	//----- nvinfo : EIATTR_KPARAM_INFO
	.align		4
.L_151:
        /*0088*/ 	.byte	0x04, 0x17
        /*008a*/ 	.short	(.L_153 - .L_152)
.L_152:
        /*008c*/ 	.word	0x00000000
        /*0090*/ 	.short	0x0007
        /*0092*/ 	.short	0x0030
        /*0094*/ 	.byte	0x00, 0xf5, 0x21, 0x00


	//----- nvinfo : EIATTR_KPARAM_INFO
	.align		4
.L_153:
        /*0098*/ 	.byte	0x04, 0x17
        /*009a*/ 	.short	(.L_155 - .L_154)
.L_154:
        /*009c*/ 	.word	0x00000000
        /*00a0*/ 	.short	0x0006
        /*00a2*/ 	.short	0x0028
        /*00a4*/ 	.byte	0x00, 0xf5, 0x21, 0x00


	//----- nvinfo : EIATTR_KPARAM_INFO
	.align		4
.L_155:
        /*00a8*/ 	.byte	0x04, 0x17
        /*00aa*/ 	.short	(.L_157 - .L_156)
.L_156:
        /*00ac*/ 	.word	0x00000000
        /*00b0*/ 	.short	0x0005
        /*00b2*/ 	.short	0x0020
        /*00b4*/ 	.byte	0x00, 0xf5, 0x21, 0x00


	//----- nvinfo : EIATTR_KPARAM_INFO
	.align		4
.L_157:
        /*00b8*/ 	.byte	0x04, 0x17
        /*00ba*/ 	.short	(.L_159 - .L_158)
.L_158:
        /*00bc*/ 	.word	0x00000000
        /*00c0*/ 	.short	0x0004
        /*00c2*/ 	.short	0x0018
        /*00c4*/ 	.byte	0x00, 0xf5, 0x21, 0x00


	//----- nvinfo : EIATTR_KPARAM_INFO
	.align		4
.L_159:
        /*00c8*/ 	.byte	0x04, 0x17
        /*00ca*/ 	.short	(.L_161 - .L_160)
.L_160:
        /*00cc*/ 	.word	0x00000000
        /*00d0*/ 	.short	0x0003
        /*00d2*/ 	.short	0x0014
        /*00d4*/ 	.byte	0x00, 0xf0, 0x11, 0x00


	//----- nvinfo : EIATTR_KPARAM_INFO
	.align		4
.L_161:
        /*00d8*/ 	.byte	0x04, 0x17
        /*00da*/ 	.short	(.L_163 - .L_162)
.L_162:
        /*00dc*/ 	.word	0x00000000
        /*00e0*/ 	.short	0x0002
        /*00e2*/ 	.short	0x0010
        /*00e4*/ 	.byte	0x00, 0xf0, 0x11, 0x00


	//----- nvinfo : EIATTR_KPARAM_INFO
	.align		4
.L_163:
        /*00e8*/ 	.byte	0x04, 0x17
        /*00ea*/ 	.short	(.L_165 - .L_164)
.L_164:
        /*00ec*/ 	.word	0x00000000
        /*00f0*/ 	.short	0x0001
        /*00f2*/ 	.short	0x0008
        /*00f4*/ 	.byte	0x00, 0xf5, 0x21, 0x00


	//----- nvinfo : EIATTR_KPARAM_INFO
	.align		4
.L_165:
        /*00f8*/ 	.byte	0x04, 0x17
        /*00fa*/ 	.short	(.L_167 - .L_166)
.L_166:
        /*00fc*/ 	.word	0x00000000
        /*0100*/ 	.short	0x0000
        /*0102*/ 	.short	0x0000
        /*0104*/ 	.byte	0x00, 0xf5, 0x21, 0x00


	//----- nvinfo : EIATTR_SPARSE_MMA_MASK
	.align		4
.L_167:
        /*0108*/ 	.byte	0x03, 0x50
        /*010a*/ 	.short	0x0000


	//----- nvinfo : EIATTR_MAXREG_COUNT
	.align		4
        /*010c*/ 	.byte	0x03, 0x1b
        /*010e*/ 	.short	0x00ff


	//----- nvinfo : EIATTR_MERCURY_ISA_VERSION
	.align		4
        /*0110*/ 	.byte	0x03, 0x5f
        /*0112*/ 	.short	0x0101


	//----- nvinfo : EIATTR_VRC_CTA_INIT_COUNT
	.align		4
        /*0114*/ 	.byte	0x02, 0x4a
	.zero		1
	.zero		1


	//----- nvinfo : EIATTR_EXIT_INSTR_OFFSETS
	.align		4
        /*0118*/ 	.byte	0x04, 0x1c
        /*011a*/ 	.short	(.L_169 - .L_168)


	//   ....[0]....
.L_168:
        /*011c*/ 	.word	0x00000070


	//   ....[1]....
        /*0120*/ 	.word	0x00001680


	//----- nvinfo : EIATTR_CRS_STACK_SIZE
	.align		4
.L_169:
        /*0124*/ 	.byte	0x04, 0x1e
        /*0126*/ 	.short	(.L_171 - .L_170)
.L_170:
        /*0128*/ 	.word	0x00000000


	//----- nvinfo : EIATTR_CBANK_PARAM_SIZE
	.align		4
.L_171:
        /*012c*/ 	.byte	0x03, 0x19
        /*012e*/ 	.short	0x0068


	//----- nvinfo : EIATTR_PARAM_CBANK
	.align		4
        /*0130*/ 	.byte	0x04, 0x0a
        /*0132*/ 	.short	(.L_173 - .L_172)
	.align		4
.L_172:
        /*0134*/ 	.word	index@(.nv.constant0._Z15tfm_linear_normPfS_iiPKfS1_PKiS3_S1_S1_iiiiS1_S1_)
        /*0138*/ 	.short	0x0380
        /*013a*/ 	.short	0x0068


	//----- nvinfo : EIATTR_SW_WAR
	.align		4
.L_173:
        /*013c*/ 	.byte	0x04, 0x36
        /*013e*/ 	.short	(.L_175 - .L_174)
.L_174:
        /*0140*/ 	.word	0x00000008
.L_175:


//--------------------- .nv.info._Z12tfm_near_hmcPfS_iiPKfS1_PKiS3_S3_S3_iiiiS1_S1_S1_ --------------------------
	.section	.nv.info._Z12tfm_near_hmcPfS_iiPKfS1_PKiS3_S3_S3_iiiiS1_S1_S1_,"",@"SHT_CUDA_INFO"
	.sectionflags	@""
	.align	4


	//----- nvinfo : EIATTR_CUDA_API_VERSION
	.align		4
        /*0000*/ 	.byte	0x04, 0x37
        /*0002*/ 	.short	(.L_177 - .L_176)
.L_176:
        /*0004*/ 	.word	0x00000082


	//----- nvinfo : EIATTR_KPARAM_INFO
	.align		4
.L_177:
        /*0008*/ 	.byte	0x04, 0x17
        /*000a*/ 	.short	(.L_179 - .L_178)
.L_178:
        /*000c*/ 	.word	0x00000000
        /*0010*/ 	.short	0x0010
        /*0012*/ 	.short	0x0068
        /*0014*/ 	.byte	0x00, 0xf5, 0x21, 0x00


	//----- nvinfo : EIATTR_KPARAM_INFO
	.align		4
.L_179:
        /*0018*/ 	.byte	0x04, 0x17
        /*001a*/ 	.short	(.L_181 - .L_180)
.L_180:
        /*001c*/ 	.word	0x00000000
        /*0020*/ 	.short	0x000f
        /*0022*/ 	.short	0x0060
        /*0024*/ 	.byte	0x00, 0xf5, 0x21, 0x00


	//----- nvinfo : EIATTR_KPARAM_INFO
	.align		4
.L_181:
        /*0028*/ 	.byte	0x04, 0x17
        /*002a*/ 	.short	(.L_183 - .L_182)
.L_182:
        /*002c*/ 	.word	0x00000000
        /*0030*/ 	.short	0x000e
        /*0032*/ 	.short	0x0058
        /*0034*/ 	.byte	0x00, 0xf5, 0x21, 0x00


	//----- nvinfo : EIATTR_KPARAM_INFO
	.align		4
.L_183:
        /*0038*/ 	.byte	0x04, 0x17
        /*003a*/ 	.short	(.L_185 - .L_184)
.L_184:
        /*003c*/ 	.word	0x00000000
        /*0040*/ 	.short	0x000d
        /*0042*/ 	.short	0x0054
        /*0044*/ 	.byte	0x00, 0xf0, 0x11, 0x00


	//----- nvinfo : EIATTR_KPARAM_INFO
	.align		4
.L_185:
        /*0048*/ 	.byte	0x04, 0x17
        /*004a*/ 	.short	(.L_187 - .L_186)
.L_186:
        /*004c*/ 	.word	0x00000000
        /*0050*/ 	.short	0x000c
        /*0052*/ 	.short	0x0050
        /*0054*/ 	.byte	0x00, 0xf0, 0x11, 0x00


	//----- nvinfo : EIATTR_KPARAM_INFO
	.align		4
.L_187:
        /*0058*/ 	.byte	0x04, 0x17
        /*005a*/ 	.short	(.L_189 - .L_188)
.L_188:
        /*005c*/ 	.word	0x00000000
        /*0060*/ 	.short	0x000b
        /*0062*/ 	.short	0x004c
        /*0064*/ 	.byte	0x00, 0xf0, 0x11, 0x00


	//----- nvinfo : EIATTR_KPARAM_INFO
	.align		4
.L_189:
        /*0068*/ 	.byte	0x04, 0x17
        /*006a*/ 	.short	(.L_191 - .L_190)
.L_190:
        /*006c*/ 	.word	0x00000000
        /*0070*/ 	.short	0x000a
        /*0072*/ 	.short	0x0048
        /*0074*/ 	.byte	0x00, 0xf0, 0x11, 0x00


	//----- nvinfo : EIATTR_KPARAM_INFO
	.align		4
.L_191:
        /*0078*/ 	.byte	0x04, 0x17
        /*007a*/ 	.short	(.L_193 - .L_192)
.L_192:
        /*007c*/ 	.word	0x00000000
        /*0080*/ 	.short	0x0009
        /*0082*/ 	.short	0x0040
        /*0084*/ 	.byte	0x00, 0xf5, 0x21, 0x00


	//----- nvinfo : EIATTR_KPARAM_INFO
	.align		4
.L_193:
        /*0088*/ 	.byte	0x04, 0x17
        /*008a*/ 	.short	(.L_195 - .L_194)
.L_194:
        /*008c*/ 	.word	0x00000000
        /*0090*/ 	.short	0x0008
        /*0092*/ 	.short	0x0038
        /*0094*/ 	.byte	0x00, 0xf5, 0x21, 0x00


	//----- nvinfo : EIATTR_KPARAM_INFO
	.align		4
.L_195:
        /*0098*/ 	.byte	0x04, 0x17
        /*009a*/ 	.short	(.L_197 - .L_196)
.L_196:
        /*009c*/ 	.word	0x00000000
        /*00a0*/ 	.short	0x0007
        /*00a2*/ 	.short	0x0030
        /*00a4*/ 	.byte	0x00, 0xf5, 0x21, 0x00


	//----- nvinfo : EIATTR_KPARAM_INFO
	.align		4
.L_197:
        /*00a8*/ 	.byte	0x04, 0x17
        /*00aa*/ 	.short	(.L_199 - .L_198)
.L_198:
        /*00ac*/ 	.word	0x00000000
        /*00b0*/ 	.short	0x0006
        /*00b2*/ 	.short	0x0028
        /*00b4*/ 	.byte	0x00, 0xf5, 0x21, 0x00


	//----- nvinfo : EIATTR_KPARAM_INFO
	.align		4
.L_199:
        /*00b8*/ 	.byte	0x04, 0x17
        /*00ba*/ 	.short	(.L_201 - .L_200)
.L_200:
        /*00bc*/ 	.word	0x00000000
        /*00c0*/ 	.short	0x0005
        /*00c2*/ 	.short	0x0020
        /*00c4*/ 	.byte	0x00, 0xf5, 0x21, 0x00


	//----- nvinfo : EIATTR_KPARAM_INFO
	.align		4
.L_201:
        /*00c8*/ 	.byte	0x04, 0x17
        /*00ca*/ 	.short	(.L_203 - .L_202)
.L_202:
        /*00cc*/ 	.word	0x00000000
        /*00d0*/ 	.short	0x0004
        /*00d2*/ 	.short	0x0018
        /*00d4*/ 	.byte	0x00, 0xf5, 0x21, 0x00


	//----- nvinfo : EIATTR_KPARAM_INFO
	.align		4
.L_203:
        /*00d8*/ 	.byte	0x04, 0x17
        /*00da*/ 	.short	(.L_205 - .L_204)
.L_204:
        /*00dc*/ 	.word	0x00000000
        /*00e0*/ 	.short	0x0003
        /*00e2*/ 	.short	0x0014
        /*00e4*/ 	.byte	0x00, 0xf0, 0x11, 0x00


	//----- nvinfo : EIATTR_KPARAM_INFO
	.align		4
.L_205:
        /*00e8*/ 	.byte	0x04, 0x17
        /*00ea*/ 	.short	(.L_207 - .L_206)
.L_206:
        /*00ec*/ 	.word	0x00000000
        /*00f0*/ 	.short	0x0002
        /*00f2*/ 	.short	0x0010
        /*00f4*/ 	.byte	0x00, 0xf0, 0x11, 0x00


	//----- nvinfo : EIATTR_KPARAM_INFO
	.align		4
.L_207:
        /*00f8*/ 	.byte	0x04, 0x17
        /*00fa*/ 	.short	(.L_209 - .L_208)
.L_208:
        /*00fc*/ 	.word	0x00000000
        /*0100*/ 	.short	0x0001
        /*0102*/ 	.short	0x0008
        /*0104*/ 	.byte	0x00, 0xf5, 0x21, 0x00


	//----- nvinfo : EIATTR_KPARAM_INFO
	.align		4
.L_209:
        /*0108*/ 	.byte	0x04, 0x17
        /*010a*/ 	.short	(.L_211 - .L_210)
.L_210:
        /*010c*/ 	.word	0x00000000
        /*0110*/ 	.short	0x0000
        /*0112*/ 	.short	0x0000
        /*0114*/ 	.byte	0x00, 0xf5, 0x21, 0x00


	//----- nvinfo : EIATTR_SPARSE_MMA_MASK
	.align		4
.L_211:
        /*0118*/ 	.byte	0x03, 0x50
        /*011a*/ 	.short	0x0000


	//----- nvinfo : EIATTR_MAXREG_COUNT
	.align		4
        /*011c*/ 	.byte	0x03, 0x1b
        /*011e*/ 	.short	0x00ff


	//----- nvinfo : EIATTR_MERCURY_ISA_VERSION
	.align		4
        /*0120*/ 	.byte	0x03, 0x5f
        /*0122*/ 	.short	0x0101


	//----- nvinfo : EIATTR_VRC_CTA_INIT_COUNT
	.align		4
        /*0124*/ 	.byte	0x02, 0x4a
	.zero		1
	.zero		1


	//----- nvinfo : EIATTR_EXIT_INSTR_OFFSETS
	.align		4
        /*0128*/ 	.byte	0x04, 0x1c
        /*012a*/ 	.short	(.L_213 - .L_212)


	//   ....[0]....
.L_212:
        /*012c*/ 	.word	0x00000070


	//   ....[1]....
        /*0130*/ 	.word	0x00001110


	//----- nvinfo : EIATTR_CBANK_PARAM_SIZE
	.align		4
.L_213:
        /*0134*/ 	.byte	0x03, 0x19
        /*0136*/ 	.short	0x0070


	//----- nvinfo : EIATTR_PARAM_CBANK
	.align		4
        /*0138*/ 	.byte	0x04, 0x0a
        /*013a*/ 	.short	(.L_215 - .L_214)
	.align		4
.L_214:
        /*013c*/ 	.word	index@(.nv.constant0._Z12tfm_near_hmcPfS_iiPKfS1_PKiS3_S3_S3_iiiiS1_S1_S1_)
        /*0140*/ 	.short	0x0380
        /*0142*/ 	.short	0x0070


	//----- nvinfo : EIATTR_SW_WAR
	.align		4
.L_215:
        /*0144*/ 	.byte	0x04, 0x36
        /*0146*/ 	.short	(.L_217 - .L_216)
.L_216:
        /*0148*/ 	.word	0x00000008
.L_217:


//--------------------- .nv.info._Z13tfm_near_2dlyPfS_iiPKfS1_PKiS3_S3_S3_iiiiS1_S1_S1_ --------------------------
	.section	.nv.info._Z13tfm_near_2dlyPfS_iiPKfS1_PKiS3_S3_S3_iiiiS1_S1_S1_,"",@"SHT_CUDA_INFO"
	.sectionflags	@""
	.align	4


	//----- nvinfo : EIATTR_CUDA_API_VERSION
	.align		4
        /*0000*/ 	.byte	0x04, 0x37
        /*0002*/ 	.short	(.L_219 - .L_218)
.L_218:
        /*0004*/ 	.word	0x00000082


	//----- nvinfo : EIATTR_KPARAM_INFO
	.align		4
.L_219:
        /*0008*/ 	.byte	0x04, 0x17
        /*000a*/ 	.short	(.L_221 - .L_220)
.L_220:
        /*000c*/ 	.word	0x00000000
        /*0010*/ 	.short	0x0010
        /*0012*/ 	.short	0x0068
        /*0014*/ 	.byte	0x00, 0xf5, 0x21, 0x00


	//----- nvinfo : EIATTR_KPARAM_INFO
	.align		4
.L_221:
        /*0018*/ 	.byte	0x04, 0x17
        /*001a*/ 	.short	(.L_223 - .L_222)
.L_222:
        /*001c*/ 	.word	0x00000000
        /*0020*/ 	.short	0x000f
        /*0022*/ 	.short	0x0060
        /*0024*/ 	.byte	0x00, 0xf5, 0x21, 0x00


	//----- nvinfo : EIATTR_KPARAM_INFO
	.align		4
.L_223:
        /*0028*/ 	.byte	0x04, 0x17
        /*002a*/ 	.short	(.L_225 - .L_224)
.L_224:
        /*002c*/ 	.word	0x00000000
        /*0030*/ 	.short	0x000e
        /*0032*/ 	.short	0x0058
        /*0034*/ 	.byte	0x00, 0xf5, 0x21, 0x00


	//----- nvinfo : EIATTR_KPARAM_INFO
	.align		4
.L_225:
        /*0038*/ 	.byte	0x04, 0x17
        /*003a*/ 	.short	(.L_227 - .L_226)
.L_226:
        /*003c*/ 	.word	0x00000000
        /*0040*/ 	.short	0x000d
        /*0042*/ 	.short	0x0054
        /*0044*/ 	.byte	0x00, 0xf0, 0x11, 0x00


	//----- nvinfo : EIATTR_KPARAM_INFO
	.align		4
.L_227:
        /*0048*/ 	.byte	0x04, 0x17
        /*004a*/ 	.short	(.L_229 - .L_228)
.L_228:
        /*004c*/ 	.word	0x00000000
        /*0050*/ 	.short	0x000c
        /*0052*/ 	.short	0x0050
        /*0054*/ 	.byte	0x00, 0xf0, 0x11, 0x00


	//----- nvinfo : EIATTR_KPARAM_INFO
	.align		4
.L_229:
        /*0058*/ 	.byte	0x04, 0x17
        /*005a*/ 	.short	(.L_231 - .L_230)
.L_230:
        /*005c*/ 	.word	0x00000000
        /*0060*/ 	.short	0x000b
        /*0062*/ 	.short	0x004c
        /*0064*/ 	.byte	0x00, 0xf0, 0x11, 0x00


	//----- nvinfo : EIATTR_KPARAM_INFO
	.align		4
.L_231:
        /*0068*/ 	.byte	0x04, 0x17
        /*006a*/ 	.short	(.L_233 - .L_232)
.L_232:
        /*006c*/ 	.word	0x00000000
        /*0070*/ 	.short	0x000a
        /*0072*/ 	.short	0x0048
        /*0074*/ 	.byte	0x00, 0xf0, 0x11, 0x00


	//----- nvinfo : EIATTR_KPARAM_INFO
	.align		4
.L_233:
        /*0078*/ 	.byte	0x04, 0x17
        /*007a*/ 	.short	(.L_235 - .L_234)
.L_234:
        /*007c*/ 	.word	0x00000000
        /*0080*/ 	.short	0x0009
        /*0082*/ 	.short	0x0040
        /*0084*/ 	.byte	0x00, 0xf5, 0x21, 0x00


	//----- nvinfo : EIATTR_KPARAM_INFO
	.align		4
.L_235:
        /*0088*/ 	.byte	0x04, 0x17
        /*008a*/ 	.short	(.L_237 - .L_236)
.L_236:
        /*008c*/ 	.word	0x00000000
        /*0090*/ 	.short	0x0008
        /*0092*/ 	.short	0x0038
        /*0094*/ 	.byte	0x00, 0xf5, 0x21, 0x00


	//----- nvinfo : EIATTR_KPARAM_INFO
	.align		4
.L_237:
        /*0098*/ 	.byte	0x04, 0x17
        /*009a*/ 	.short	(.L_239 - .L_238)
.L_238:
        /*009c*/ 	.word	0x00000000
        /*00a0*/ 	.short	0x0007
        /*00a2*/ 	.short	0x0030
        /*00a4*/ 	.byte	0x00, 0xf5, 0x21, 0x00


	//----- nvinfo : EIATTR_KPARAM_INFO
	.align		4
.L_239:
        /*00a8*/ 	.byte	0x04, 0x17
        /*00aa*/ 	.short	(.L_241 - .L_240)
.L_240:
        /*00ac*/ 	.word	0x00000000
        /*00b0*/ 	.short	0x0006
        /*00b2*/ 	.short	0x0028
        /*00b4*/ 	.byte	0x00, 0xf5, 0x21, 0x00


	//----- nvinfo : EIATTR_KPARAM_INFO
	.align		4
.L_241:
        /*00b8*/ 	.byte	0x04, 0x17
        /*00ba*/ 	.short	(.L_243 - .L_242)
.L_242:
        /*00bc*/ 	.word	0x00000000
        /*00c0*/ 	.short	0x0005
        /*00c2*/ 	.short	0x0020
        /*00c4*/ 	.byte	0x00, 0xf5, 0x21, 0x00


	//----- nvinfo : EIATTR_KPARAM_INFO
	.align		4
.L_243:
        /*00c8*/ 	.byte	0x04, 0x17
        /*00ca*/ 	.short	(.L_245 - .L_244)
.L_244:
        /*00cc*/ 	.word	0x00000000
        /*00d0*/ 	.short	0x0004
        /*00d2*/ 	.short	0x0018
        /*00d4*/ 	.byte	0x00, 0xf5, 0x21, 0x00


	//----- nvinfo : EIATTR_KPARAM_INFO
	.align		4
.L_245:
        /*00d8*/ 	.byte	0x04, 0x17
        /*00da*/ 	.short	(.L_247 - .L_246)
.L_246:
        /*00dc*/ 	.word	0x00000000
        /*00e0*/ 	.short	0x0003
        /*00e2*/ 	.short	0x0014
        /*00e4*/ 	.byte	0x00, 0xf0, 0x11, 0x00


	//----- nvinfo : EIATTR_KPARAM_INFO
	.align		4
.L_247:
        /*00e8*/ 	.byte	0x04, 0x17
        /*00ea*/ 	.short	(.L_249 - .L_248)
.L_248:
        /*00ec*/ 	.word	0x00000000
        /*00f0*/ 	.short	0x0002
        /*00f2*/ 	.short	0x0010
        /*00f4*/ 	.byte	0x00, 0xf0, 0x11, 0x00


	//----- nvinfo : EIATTR_KPARAM_INFO
	.align		4
.L_249:
        /*00f8*/ 	.byte	0x04, 0x17
        /*00fa*/ 	.short	(.L_251 - .L_250)
.L_250:
        /*00fc*/ 	.word	0x00000000
        /*0100*/ 	.short	0x0001
        /*0102*/ 	.short	0x0008
        /*0104*/ 	.byte	0x00, 0xf5, 0x21, 0x00


	//----- nvinfo : EIATTR_KPARAM_INFO
	.align		4
.L_251:
        /*0108*/ 	.byte	0x04, 0x17
        /*010a*/ 	.short	(.L_253 - .L_252)
.L_252:
        /*010c*/ 	.word	0x00000000
        /*0110*/ 	.short	0x0000
        /*0112*/ 	.short	0x0000
        /*0114*/ 	.byte	0x00, 0xf5, 0x21, 0x00


	//----- nvinfo : EIATTR_SPARSE_MMA_MASK
	.align		4
.L_253:
        /*0118*/ 	.byte	0x03, 0x50
        /*011a*/ 	.short	0x0000


	//----- nvinfo : EIATTR_MAXREG_COUNT
	.align		4
        /*011c*/ 	.byte	0x03, 0x1b
        /*011e*/ 	.short	0x00ff


	//----- nvinfo : EIATTR_MERCURY_ISA_VERSION
	.align		4
        /*0120*/ 	.byte	0x03, 0x5f
        /*0122*/ 	.short	0x0101


	//----- nvinfo : EIATTR_VRC_CTA_INIT_COUNT
	.align		4
        /*0124*/ 	.byte	0x02, 0x4a
	.zero		1
	.zero		1


	//----- nvinfo : EIATTR_EXIT_INSTR_OFFSETS
	.align		4
        /*0128*/ 	.byte	0x04, 0x1c
        /*012a*/ 	.short	(.L_255 - .L_254)


	//   ....[0]....
.L_254:
        /*012c*/ 	.word	0x00000070


	//   ....[1]....
        /*0130*/ 	.word	0x000017a0


	//----- nvinfo : EIATTR_CBANK_PARAM_SIZE
	.align		4
.L_255:
        /*0134*/ 	.byte	0x03, 0x19
        /*0136*/ 	.short	0x0070


	//----- nvinfo : EIATTR_PARAM_CBANK
	.align		4
        /*0138*/ 	.byte	0x04, 0x0a
        /*013a*/ 	.short	(.L_257 - .L_256)
	.align		4
.L_256:
        /*013c*/ 	.word	index@(.nv.constant0._Z13tfm_near_2dlyPfS_iiPKfS1_PKiS3_S3_S3_iiiiS1_S1_S1_)
        /*0140*/ 	.short	0x0380
        /*0142*/ 	.short	0x0070


	//----- nvinfo : EIATTR_SW_WAR
	.align		4
.L_257:
        /*0144*/ 	.byte	0x04, 0x36
        /*0146*/ 	.short	(.L_259 - .L_258)
.L_258:
        /*0148*/ 	.word	0x00000008
.L_259:


//--------------------- .nv.info._Z13tfm_near_normPfS_iiPKfS1_PKiS3_S3_iiiiS1_S1_ --------------------------
	.section	.nv.info._Z13tfm_near_normPfS_iiPKfS1_PKiS3_S3_iiiiS1_S1_,"",@"SHT_CUDA_INFO"
	.sectionflags	@""
	.align	4


	//----- nvinfo : EIATTR_CUDA_API_VERSION
	.align		4
        /*0000*/ 	.byte	0x04, 0x37
        /*0002*/ 	.short	(.L_261 - .L_260)
.L_260:
        /*0004*/ 	.word	0x00000082


	//----- nvinfo : EIATTR_KPARAM_INFO
	.align		4
.L_261:
        /*0008*/ 	.byte	0x04, 0x17
        /*000a*/ 	.short	(.L_263 - .L_262)
.L_262:
        /*000c*/ 	.word	0x00000000
        /*0010*/ 	.short	0x000e
        /*0012*/ 	.short	0x0058
        /*0014*/ 	.byte	0x00, 0xf5, 0x21, 0x00


	//----- nvinfo : EIATTR_KPARAM_INFO
	.align		4
.L_263:
        /*0018*/ 	.byte	0x04, 0x17
        /*001a*/ 	.short	(.L_265 - .L_264)
.L_264:
        /*001c*/ 	.word	0x00000000
        /*0020*/ 	.short	0x000d
        /*0022*/ 	.short	0x0050
        /*0024*/ 	.byte	0x00, 0xf5, 0x21, 0x00


	//----- nvinfo : EIATTR_KPARAM_INFO
	.align		4
.L_265:
        /*0028*/ 	.byte	0x04, 0x17
        /*002a*/ 	.short	(.L_267 - .L_266)
.L_266:
        /*002c*/ 	.word	0x00000000
        /*0030*/ 	.short	0x000c
        /*0032*/ 	.short	0x004c
        /*0034*/ 	.byte	0x00, 0xf0, 0x11, 0x00


	//----- nvinfo : EIATTR_KPARAM_INFO
	.align		4
.L_267:
        /*0038*/ 	.byte	0x04, 0x17
        /*003a*/ 	.short	(.L_269 - .L_268)
.L_268:
        /*003c*/ 	.word	0x00000000
        /*0040*/ 	.short	0x000b
        /*0042*/ 	.short	0x0048
        /*0044*/ 	.byte	0x00, 0xf0, 0x11, 0x00


	//----- nvinfo : EIATTR_KPARAM_INFO
	.align		4
.L_269:
        /*0048*/ 	.byte	0x04, 0x17
        /*004a*/ 	.short	(.L_271 - .L_270)
.L_270:
        /*004c*/ 	.word	0x00000000
        /*0050*/ 	.short	0x000a
        /*0052*/ 	.short	0x0044
        /*0054*/ 	.byte	0x00, 0xf0, 0x11, 0x00


	//----- nvinfo : EIATTR_KPARAM_INFO
	.align		4
.L_271:
        /*0058*/ 	.byte	0x04, 0x17
        /*005a*/ 	.short	(.L_273 - .L_272)
.L_272:
        /*005c*/ 	.word	0x00000000
        /*0060*/ 	.short	0x0009
        /*0062*/ 	.short	0x0040
        /*0064*/ 	.byte	0x00, 0xf0, 0x11, 0x00


	//----- nvinfo : EIATTR_KPARAM_INFO
	.align		4
.L_273:
        /*0068*/ 	.byte	0x04, 0x17
        /*006a*/ 	.short	(.L_275 - .L_274)
.L_274:
        /*006c*/ 	.word	0x00000000
        /*0070*/ 	.short	0x0008
        /*0072*/ 	.short	0x0038
        /*0074*/ 	.byte	0x00, 0xf5, 0x21, 0x00


	//----- nvinfo : EIATTR_KPARAM_INFO
	.align		4
.L_275:
        /*0078*/ 	.byte	0x04, 0x17
        /*007a*/ 	.short	(.L_277 - .L_276)
.L_276:
        /*007c*/ 	.word	0x00000000
        /*0080*/ 	.short	0x0007
        /*0082*/ 	.short	0x0030
        /*0084*/ 	.byte	0x00, 0xf5, 0x21, 0x00


	//----- nvinfo : EIATTR_KPARAM_INFO
	.align		4
.L_277:
        /*0088*/ 	.byte	0x04, 0x17
        /*008a*/ 	.short	(.L_279 - .L_278)
.L_278:
        /*008c*/ 	.word	0x00000000
        /*0090*/ 	.short	0x0006
        /*0092*/ 	.short	0x0028
        /*0094*/ 	.byte	0x00, 0xf5, 0x21, 0x00


	//----- nvinfo : EIATTR_KPARAM_INFO
	.align		4
.L_279:
        /*0098*/ 	.byte	0x04, 0x17
        /*009a*/ 	.short	(.L_281 - .L_280)
.L_280:
        /*009c*/ 	.word	0x00000000
        /*00a0*/ 	.short	0x0005
        /*00a2*/ 	.short	0x0020
        /*00a4*/ 	.byte	0x00, 0xf5, 0x21, 0x00


	//----- nvinfo : EIATTR_KPARAM_INFO
	.align		4
.L_281:
        /*00a8*/ 	.byte	0x04, 0x17
        /*00aa*/ 	.short	(.L_283 - .L_282)
.L_282:
        /*00ac*/ 	.word	0x00000000
        /*00b0*/ 	.short	0x0004
        /*00b2*/ 	.short	0x0018
        /*00b4*/ 	.byte	0x00, 0xf5, 0x21, 0x00


	//----- nvinfo : EIATTR_KPARAM_INFO
	.align		4
.L_283:
        /*00b8*/ 	.byte	0x04, 0x17
        /*00ba*/ 	.short	(.L_285 - .L_284)
.L_284:
        /*00bc*/ 	.word	0x00000000
        /*00c0*/ 	.short	0x0003
        /*00c2*/ 	.short	0x0014
        /*00c4*/ 	.byte	0x00, 0xf0, 0x11, 0x00


	//----- nvinfo : EIATTR_KPARAM_INFO
	.align		4
.L_285:
        /*00c8*/ 	.byte	0x04, 0x17
        /*00ca*/ 	.short	(.L_287 - .L_286)
.L_286:
        /*00cc*/ 	.word	0x00000000
        /*00d0*/ 	.short	0x0002
        /*00d2*/ 	.short	0x0010
        /*00d4*/ 	.byte	0x00, 0xf0, 0x11, 0x00


	//----- nvinfo : EIATTR_KPARAM_INFO
	.align		4
.L_287:
        /*00d8*/ 	.byte	0x04, 0x17
        /*00da*/ 	.short	(.L_289 - .L_288)
.L_288:
        /*00dc*/ 	.word	0x00000000
        /*00e0*/ 	.short	0x0001
        /*00e2*/ 	.short	0x0008
        /*00e4*/ 	.byte	0x00, 0xf5, 0x21, 0x00


	//----- nvinfo : EIATTR_KPARAM_INFO
	.align		4
.L_289:
        /*00e8*/ 	.byte	0x04, 0x17
        /*00ea*/ 	.short	(.L_291 - .L_290)
.L_290:
        /*00ec*/ 	.word	0x00000000
        /*00f0*/ 	.short	0x0000
        /*00f2*/ 	.short	0x0000
        /*00f4*/ 	.byte	0x00, 0xf5, 0x21, 0x00


	//----- nvinfo : EIATTR_SPARSE_MMA_MASK
	.align		4
.L_291:
        /*00f8*/ 	.byte	0x03, 0x50
        /*00fa*/ 	.short	0x0000


	//----- nvinfo : EIATTR_MAXREG_COUNT
	.align		4
        /*00fc*/ 	.byte	0x03, 0x1b
        /*00fe*/ 	.short	0x00ff


	//----- nvinfo : EIATTR_MERCURY_ISA_VERSION
	.align		4
        /*0100*/ 	.byte	0x03, 0x5f
        /*0102*/ 	.short	0x0101


	//----- nvinfo : EIATTR_VRC_CTA_INIT_COUNT
	.align		4
        /*0104*/ 	.byte	0x02, 0x4a
	.zero		1
	.zero		1


	//----- nvinfo : EIATTR_EXIT_INSTR_OFFSETS
	.align		4
        /*0108*/ 	.byte	0x04, 0x1c
        /*010a*/ 	.short	(.L_293 - .L_292)


	//   ....[0]....
.L_292:
        /*010c*/ 	.word	0x00000070


	//   ....[1]....
        /*0110*/ 	.word	0x00001780


	//----- nvinfo : EIATTR_CBANK_PARAM_SIZE
	.align		4
.L_293:
        /*0114*/ 	.byte	0x03, 0x19
        /*0116*/ 	.short	0x0060


	//----- nvinfo : EIATTR_PARAM_CBANK
	.align		4
        /*0118*/ 	.byte	0x04, 0x0a
        /*011a*/ 	.short	(.L_295 - .L_294)
	.align		4
.L_294:
        /*011c*/ 	.word	index@(.nv.constant0._Z13tfm_near_normPfS_iiPKfS1_PKiS3_S3_iiiiS1_S1_)
        /*0120*/ 	.short	0x0380
        /*0122*/ 	.short	0x0060


	//----- nvinfo : EIATTR_SW_WAR
	.align		4
.L_295:
        /*0124*/ 	.byte	0x04, 0x36
        /*0126*/ 	.short	(.L_297 - .L_296)
.L_296:
        /*0128*/ 	.word	0x00000008
.L_297:


//--------------------- .nv.callgraph             --------------------------
	.section	.nv.callgraph,"",@"SHT_CUDA_CALLGRAPH"
	.align	4
	.sectionentsize	8
	.align		4
        /*0000*/ 	.word	0x00000000
	.align		4
        /*0004*/ 	.word	0xffffffff
	.align		4
        /*0008*/ 	.word	0x00000000
	.align		4
        /*000c*/ 	.word	0xfffffffe
	.align		4
        /*0010*/ 	.word	0x00000000
	.align		4
        /*0014*/ 	.word	0xfffffffd
	.align		4
        /*0018*/ 	.word	0x00000000
	.align		4
        /*001c*/ 	.word	0xfffffffc


//--------------------- .text._Z14tfm_linear_hmcPfS_iiPKfS1_PKiS3_S1_S1_S1_iiiiS1_S1_S1_ --------------------------
	.section	.text._Z14tfm_linear_hmcPfS_iiPKfS1_PKiS3_S1_S1_S1_iiiiS1_S1_S1_,"ax",@progbits
	.align	128
        .global         _Z14tfm_linear_hmcPfS_iiPKfS1_PKiS3_S1_S1_S1_iiiiS1_S1_S1_
        .type           _Z14tfm_linear_hmcPfS_iiPKfS1_PKiS3_S1_S1_S1_iiiiS1_S1_S1_,@function
        .size           _Z14tfm_linear_hmcPfS_iiPKfS1_PKiS3_S1_S1_S1_iiiiS1_S1_S1_,(.L_x_122 - _Z14tfm_linear_hmcPfS_iiPKfS1_PKiS3_S1_S1_S1_iiiiS1_S1_S1_)
        .other          _Z14tfm_linear_hmcPfS_iiPKfS1_PKiS3_S1_S1_S1_iiiiS1_S1_S1_,@"STO_CUDA_ENTRY STV_DEFAULT"
_Z14tfm_linear_hmcPfS_iiPKfS1_PKiS3_S1_S1_S1_iiiiS1_S1_S1_:
.text._Z14tfm_linear_hmcPfS_iiPKfS1_PKiS3_S1_S1_S1_iiiiS1_S1_S1_:
[----:B------:R-:W-:Y:S01]  /*0000*/  LDC R1, c[0x0][0x37c] ;  /* 0x0000df00ff017b82 */ /* 0x000fe20000000800 */
[----:B------:R-:W0:Y:S07]  /*0010*/  S2R R3, SR_TID.X ;  /* 0x0000000000037919 */ /* 0x000e2e0000002100 */
[----:B------:R-:W0:Y:S01]  /*0020*/  S2UR UR4, SR_CTAID.X ;  /* 0x00000000000479c3 */ /* 0x000e220000002500 */
[----:B------:R-:W1:Y:S07]  /*0030*/  LDCU UR5, c[0x0][0x3d0] ;  /* 0x00007a00ff0577ac */ /* 0x000e6e0008000800 */
[----:B------:R-:W0:Y:S02]  /*0040*/  LDC R14, c[0x0][0x360] ;  /* 0x0000d800ff0e7b82 */ /* 0x000e240000000800 */
[----:B0-----:R-:W-:-:S05]  /*0050*/  IMAD R14, R14, UR4, R3 ;  /* 0x000000040e0e7c24 */ /* 0x001fca000f8e0203 */
[----:B-1----:R-:W-:-:S13]  /*0060*/  ISETP.GE.AND P0, PT, R14, UR5, PT ;  /* 0x000000050e007c0c */ /* 0x002fda000bf06270 */
[----:B------:R-:W-:Y:S05]  /*0070*/  @P0 EXIT ;  /* 0x000000000000094d */ /* 0x000fea0003800000 */
[----:B------:R-:W0:Y:S01]  /*0080*/  LDCU UR6, c[0x0][0x394] ;  /* 0x00007280ff0677ac */ /* 0x000e220008000800 */
[----:B------:R-:W-:Y:S01]  /*0090*/  CS2R R12, SRZ ;  /* 0x00000000000c7805 */ /* 0x000fe2000001ff00 */
[----:B------:R-:W1:Y:S01]  /*00a0*/  LDCU.64 UR8, c[0x0][0x358] ;  /* 0x00006b00ff0877ac */ /* 0x000e620008000a00 */
[----:B0-----:R-:W-:-:S09]  /*00b0*/  UISETP.GE.AND UP0, UPT, UR6, 0x1, UPT ;  /* 0x000000010600788c */ /* 0x001fd2000bf06270 */
[----:B-1----:R-:W-:Y:S05]  /*00c0*/  BRA.U !UP0, `(.L_x_0) ;  /* 0x0000000d08307547 */ /* 0x002fea000b800000 */
[----:B------:R-:W0:Y:S01]  /*00d0*/  LDC.64 R4, c[0x0][0x3c8] ;  /* 0x0000f200ff047b82 */ /* 0x000e220000000a00 */
[----:B------:R-:W1:Y:S01]  /*00e0*/  LDCU UR7, c[0x0][0x3d4] ;  /* 0x00007a80ff0777ac */ /* 0x000e620008000800 */
[----:B------:R-:W1:Y:S06]  /*00f0*/  LDCU.64 UR4, c[0x0][0x3d8] ;  /* 0x00007b00ff0477ac */ /* 0x000e6c0008000a00 */
[----:B------:R-:W2:Y:S01]  /*0100*/  LDC R15, c[0x0][0x390] ;  /* 0x0000e400ff0f7b82 */ /* 0x000ea20000000800 */
[----:B------:R-:W3:Y:S01]  /*0110*/  LDCU UR16, c[0x0][0x390] ;  /* 0x00007200ff1077ac */ /* 0x000ee20008000800 */
[----:B------:R-:W4:Y:S06]  /*0120*/  LDCU.64 UR14, c[0x0][0x3a8] ;  /* 0x00007500ff0e77ac */ /* 0x000f2c0008000a00 */
[----:B------:R-:W2:Y:S01]  /*0130*/  LDC.64 R12, c[0x0][0x3c8] ;  /* 0x0000f200ff0c7b82 */ /* 0x000ea20000000a00 */
[----:B------:R-:W0:Y:S01]  /*0140*/  LDCU.64 UR12, c[0x0][0x3b0] ;  /* 0x00007600ff0c77ac */ /* 0x000e220008000a00 */
[----:B------:R-:W0:Y:S02]  /*0150*/  LDCU.64 UR10, c[0x0][0x3f0] ;  /* 0x00007e00ff0a77ac */ /* 0x000e240008000a00 */
[----:B0-----:R-:W5:Y:S04]  /*0160*/  LDG.E R3, desc[UR8][R4.64+0x4] ;  /* 0x0000040804037981 */ /* 0x001f68000c1e1900 */
[----:B------:R-:W0:Y:S01]  /*0170*/  LDC.64 R10, c[0x0][0x3c8] ;  /* 0x0000f200ff0a7b82 */ /* 0x000e220000000a00 */
[----:B------:R2:W5:Y:S01]  /*0180*/  LDG.E R2, desc[UR8][R4.64] ;  /* 0x0000000804027981 */ /* 0x000562000c1e1900 */
[----:B-1----:R-:W-:-:S02]  /*0190*/  UIMAD UR4, UR4, UR7, URZ ;  /* 0x00000007040472a4 */ /* 0x002fc4000f8e02ff */
[----:B------:R-:W-:-:S04]  /*01a0*/  UIADD3 UR6, UPT, UPT, -UR6, URZ, URZ ;  /* 0x000000ff06067290 */ /* 0x000fc8000fffe1ff */
[----:B------:R-:W1:Y:S01]  /*01b0*/  LDC.64 R8, c[0x0][0x398] ;  /* 0x0000e600ff087b82 */ /* 0x000e620000000a00 */
[----:B------:R-:W-:-:S03]  /*01c0*/  UIMAD UR5, UR4, UR5, URZ ;  /* 0x00000005040572a4 */ /* 0x000fc6000f8e02ff */
[----:B------:R-:W-:Y:S01]  /*01d0*/  UMOV UR4, URZ ;  /* 0x000000ff00047c82 */ /* 0x000fe20008000000 */
[----:B--2---:R-:W-:-:S03]  /*01e0*/  IMAD.WIDE R4, R15, 0x4, R12 ;  /* 0x000000040f047825 */ /* 0x004fc600078e020c */
[----:B------:R-:W2:Y:S01]  /*01f0*/  LDC.64 R6, c[0x0][0x3a0] ;  /* 0x0000e800ff067b82 */ /* 0x000ea20000000a00 */
[----:B------:R-:W-:Y:S01]  /*0200*/  CS2R R12, SRZ ;  /* 0x00000000000c7805 */ /* 0x000fe2000001ff00 */
[----:B012345:R-:W-:-:S07]  /*0210*/  FADD R3, R3, -R2 ;  /* 0x8000000203037221 */ /* 0x03ffce0000000000 */
.L_x_17:
[----:B------:R-:W-:Y:S01]  /*0220*/  MOV R30, UR12 ;  /* 0x0000000c001e7c02 */ /* 0x000fe20008000f00 */
[----:B------:R-:W0:Y:S01]  /*0230*/  LDC.64 R20, c[0x0][0x3c0] ;  /* 0x0000f000ff147b82 */ /* 0x000e220000000a00 */
[----:B------:R-:W-:Y:S02]  /*0240*/  MOV R26, UR14 ;  /* 0x0000000e001a7c02 */ /* 0x000fe40008000f00 */
[----:B------:R-:W-:Y:S02]  /*0250*/  MOV R31, UR13 ;  /* 0x0000000d001f7c02 */ /* 0x000fe40008000f00 */
[----:B------:R-:W-:-:S03]  /*0260*/  MOV R27, UR15 ;  /* 0x0000000f001b7c02 */ /* 0x000fc60008000f00 */
[----:B------:R-:W2:Y:S01]  /*0270*/  LDG.E R30, desc[UR8][R30.64] ;  /* 0x000000081e1e7981 */ /* 0x000ea2000c1e1900 */
[----:B------:R-:W1:Y:S03]  /*0280*/  LDC.64 R22, c[0x0][0x3b8] ;  /* 0x0000ee00ff167b82 */ /* 0x000e660000000a00 */
[----:B------:R-:W3:Y:S05]  /*0290*/  LDG.E R26, desc[UR8][R26.64] ;  /* 0x000000081a1a7981 */ /* 0x000eea000c1e1900 */
[----:B-----5:R-:W4:Y:S08]  /*02a0*/  LDC.64 R18, c[0x0][0x3e0] ;  /* 0x0000f800ff127b82 */ /* 0x020f300000000a00 */
[----:B------:R-:W4:Y:S01]  /*02b0*/  LDC.64 R16, c[0x0][0x3e8] ;  /* 0x0000fa00ff107b82 */ /* 0x000f220000000a00 */
[----:B--2---:R-:W-:-:S02]  /*02c0*/  IADD3 R29, PT, PT, R30, -0x1, RZ ;  /* 0xffffffff1e1d7810 */ /* 0x004fc40007ffe0ff */
[----:B---3--:R-:W-:-:S03]  /*02d0*/  IADD3 R25, PT, PT, R26, -0x1, RZ ;  /* 0xffffffff1a197810 */ /* 0x008fc60007ffe0ff */
[--C-:B------:R-:W-:Y:S02]  /*02e0*/  IMAD R29, R29, UR5, R14.reuse ;  /* 0x000000051d1d7c24 */ /* 0x100fe4000f8e020e */
[----:B------:R-:W-:Y:S02]  /*02f0*/  IMAD R25, R25, UR5, R14 ;  /* 0x0000000519197c24 */ /* 0x000fe4000f8e020e */
[----:B0-----:R-:W-:-:S04]  /*0300*/  IMAD.WIDE R30, R29, 0x4, R20 ;  /* 0x000000041d1e7825 */ /* 0x001fc800078e0214 */
[--C-:B-1----:R-:W-:Y:S02]  /*0310*/  IMAD.WIDE R32, R25, 0x4, R22.reuse ;  /* 0x0000000419207825 */ /* 0x102fe400078e0216 */
[----:B------:R-:W2:Y:S04]  /*0320*/  LDG.E R31, desc[UR8][R30.64] ;  /* 0x000000081e1f7981 */ /* 0x000ea8000c1e1900 */
[----:B------:R0:W2:Y:S01]  /*0330*/  LDG.E R0, desc[UR8][R32.64] ;  /* 0x0000000820007981 */ /* 0x0000a2000c1e1900 */
[----:B------:R-:W-:-:S04]  /*0340*/  IMAD.WIDE R34, R29, 0x4, R22 ;  /* 0x000000041d227825 */ /* 0x000fc800078e0216 */
[----:B----4-:R-:W-:Y:S01]  /*0350*/  IMAD.WIDE R26, R29, 0x4, R18 ;  /* 0x000000041d1a7825 */ /* 0x010fe200078e0212 */
[----:B------:R-:W3:Y:S03]  /*0360*/  LDG.E R15, desc[UR8][R34.64] ;  /* 0x00000008220f7981 */ /* 0x000ee6000c1e1900 */
[----:B------:R-:W-:-:S04]  /*0370*/  IMAD.WIDE R20, R25, 0x4, R20 ;  /* 0x0000000419147825 */ /* 0x000fc800078e0214 */
[----:B------:R-:W-:Y:S01]  /*0380*/  IMAD.WIDE R28, R29, 0x4, R16 ;  /* 0x000000041d1c7825 */ /* 0x000fe200078e0210 */
[----:B0-----:R-:W-:Y:S01]  /*0390*/  MOV R32, UR10 ;  /* 0x0000000a00207c02 */ /* 0x001fe20008000f00 */
[----:B------:R-:W3:Y:S02]  /*03a0*/  LDG.E R20, desc[UR8][R20.64] ;  /* 0x0000000814147981 */ /* 0x000ee4000c1e1900 */
[C---:B------:R-:W-:Y:S01]  /*03b0*/  IMAD.WIDE R22, R25.reuse, 0x4, R18 ;  /* 0x0000000419167825 */ /* 0x040fe200078e0212 */
[----:B------:R-:W-:Y:S01]  /*03c0*/  MOV R33, UR11 ;  /* 0x0000000b00217c02 */ /* 0x000fe20008000f00 */
[----:B------:R-:W4:Y:S02]  /*03d0*/  LDG.E R18, desc[UR8][R26.64] ;  /* 0x000000081a127981 */ /* 0x000f24000c1e1900 */
[----:B------:R-:W-:Y:S02]  /*03e0*/  IMAD.WIDE R16, R25, 0x4, R16 ;  /* 0x0000000419107825 */ /* 0x000fe400078e0210 */
[----:B------:R-:W4:Y:S04]  /*03f0*/  LDG.E R22, desc[UR8][R22.64] ;  /* 0x0000000816167981 */ /* 0x000f28000c1e1900 */
[----:B------:R-:W4:Y:S04]  /*0400*/  LDG.E R29, desc[UR8][R28.64] ;  /* 0x000000081c1d7981 */ /* 0x000f28000c1e1900 */
[----:B------:R-:W4:Y:S04]  /*0410*/  LDG.E R17, desc[UR8][R16.64] ;  /* 0x0000000810117981 */ /* 0x000f28000c1e1900 */
[----:B------:R0:W5:Y:S01]  /*0420*/  LDG.E R19, desc[UR8][R32.64] ;  /* 0x0000000820137981 */ /* 0x000162000c1e1900 */
[----:B------:R-:W-:Y:S01]  /*0430*/  UIADD3 UR6, UPT, UPT, UR6, 0x1, URZ ;  /* 0x0000000106067890 */ /* 0x000fe2000fffe0ff */
[----:B------:R-:W-:Y:S03]  /*0440*/  BSSY.RECONVERGENT B0, `(.L_x_1) ;  /* 0x0000048000007945 */ /* 0x000fe60003800200 */
[----:B------:R-:W-:Y:S01]  /*0450*/  UISETP.NE.AND UP3, UPT, UR6, URZ, UPT ;  /* 0x000000ff0600728c */ /* 0x000fe2000bf65270 */
[----:B--2---:R-:W-:-:S05]  /*0460*/  FADD R25, R0, R31 ;  /* 0x0000001f00197221 */ /* 0x004fca0000000000 */
[----:B------:R-:W-:Y:S01]  /*0470*/  FSETP.GEU.AND P0, PT, R25, R2, PT ;  /* 0x000000021900720b */ /* 0x000fe20003f0e000 */
[----:B---3--:R-:W-:Y:S01]  /*0480*/  FADD R15, R15, R20 ;  /* 0x000000140f0f7221 */ /* 0x008fe20000000000 */
[----:B----4-:R-:W-:Y:S01]  /*0490*/  FMUL R20, R22, R29 ;  /* 0x0000001d16147220 */ /* 0x010fe20000400000 */
[----:B------:R-:W-:-:S10]  /*04a0*/  FMUL R18, R18, R17 ;  /* 0x0000001112127220 */ /* 0x000fd40000400000 */
[----:B0-----:R-:W-:Y:S05]  /*04b0*/  @!P0 BRA `(.L_x_2) ;  /* 0x0000000400008947 */ /* 0x001fea0003800000 */
[----:B------:R-:W2:Y:S02]  /*04c0*/  LDG.E R0, desc[UR8][R4.64+-0x4] ;  /* 0xfffffc0804007981 */ /* 0x000ea4000c1e1900 */
[----:B--2---:R-:W-:-:S13]  /*04d0*/  FSETP.GT.AND P0, PT, R25, R0, PT ;  /* 0x000000001900720b */ /* 0x004fda0003f04000 */
[----:B------:R-:W-:Y:S05]  /*04e0*/  @P0 BRA `(.L_x_2) ;  /* 0x0000000000f40947 */ /* 0x000fea0003800000 */
[----:B------:R-:W0:Y:S01]  /*04f0*/  MUFU.RCP R16, R3 ;  /* 0x0000000300107308 */ /* 0x000e220000001000 */
[----:B------:R-:W-:Y:S01]  /*0500*/  FADD R0, -R2, R25 ;  /* 0x0000001902007221 */ /* 0x000fe20000000100 */
[----:B------:R-:W-:Y:S01]  /*0510*/  BSSY.RECONVERGENT B1, `(.L_x_3) ;  /* 0x000000c000017945 */ /* 0x000fe20003800200 */
[----:B-----5:R-:W-:-:S05]  /*0520*/  FMUL.D2 R20, R20, R19 ;  /* 0x0000001314147220 */ /* 0x020fca0000300000 */
[----:B------:R-:W1:Y:S01]  /*0530*/  FCHK P0, R0, R3 ;  /* 0x0000000300007302 */ /* 0x000e620000000000 */
[----:B0-----:R-:W-:-:S04]  /*0540*/  FFMA R17, -R3, R16, 1 ;  /* 0x3f80000003117423 */ /* 0x001fc80000000110 */
[----:B------:R-:W-:-:S04]  /*0550*/  FFMA R17, R16, R17, R16 ;  /* 0x0000001110117223 */ /* 0x000fc80000000010 */
[----:B------:R-:W-:-:S04]  /*0560*/  FFMA R16, R0, R17, RZ ;  /* 0x0000001100107223 */ /* 0x000fc800000000ff */
[----:B------:R-:W-:-:S04]  /*0570*/  FFMA R21, -R3, R16, R0 ;  /* 0x0000001003157223 */ /* 0x000fc80000000100 */
[----:B------:R-:W-:Y:S01]  /*0580*/  FFMA R26, R17, R21, R16 ;  /* 0x00000015111a7223 */ /* 0x000fe20000000010 */
[----:B-1----:R-:W-:Y:S06]  /*0590*/  @!P0 BRA `(.L_x_4) ;  /* 0x00000000000c8947 */ /* 0x002fec0003800000 */
[----:B------:R-:W-:-:S07]  /*05a0*/  MOV R16, 0x5c0 ;  /* 0x000005c000107802 */ /* 0x000fce0000000f00 */
[----:B------:R-:W-:Y:S05]  /*05b0*/  CALL.REL.NOINC `($__internal_0_$__cuda_sm3x_div_rn_noftz_f32_slowpath) ;  /* 0x0000000800107944 */ /* 0x000fea0003c00000 */
[----:B------:R-:W-:-:S07]  /*05c0*/  MOV R26, R0 ;  /* 0x00000000001a7202 */ /* 0x000fce0000000f00 */
.L_x_4:
[----:B------:R-:W-:Y:S05]  /*05d0*/  BSYNC.RECONVERGENT B1 ;  /* 0x0000000000017941 */ /* 0x000fea0003800200 */
.L_x_3:
[----:B------:R-:W0:Y:S02]  /*05e0*/  F2I.FLOOR.NTZ R29, R26 ;  /* 0x0000001a001d7305 */ /* 0x000e240000207100 */
[C---:B0-----:R-:W-:Y:S01]  /*05f0*/  IADD3 R23, PT, PT, R29.reuse, UR4, RZ ;  /* 0x000000041d177c10 */ /* 0x041fe2000fffe0ff */
[----:B------:R-:W-:-:S04]  /*0600*/  IMAD.WIDE R28, R29, 0x4, R10 ;  /* 0x000000041d1c7825 */ /* 0x000fc800078e020a */
[C---:B------:R-:W-:Y:S02]  /*0610*/  IMAD.WIDE R16, R23.reuse, 0x4, R8 ;  /* 0x0000000417107825 */ /* 0x040fe400078e0208 */
[----:B------:R-:W2:Y:S04]  /*0620*/  LDG.E R28, desc[UR8][R28.64] ;  /* 0x000000081c1c7981 */ /* 0x000ea8000c1e1900 */
[----:B------:R-:W3:Y:S04]  /*0630*/  LDG.E R24, desc[UR8][R16.64] ;  /* 0x0000000810187981 */ /* 0x000ee8000c1e1900 */
[----:B------:R-:W3:Y:S01]  /*0640*/  LDG.E R27, desc[UR8][R16.64+0x4] ;  /* 0x00000408101b7981 */ /* 0x000ee2000c1e1900 */
[----:B------:R-:W-:-:S05]  /*0650*/  IMAD.WIDE R22, R23, 0x4, R6 ;  /* 0x0000000417167825 */ /* 0x000fca00078e0206 */
[----:B------:R-:W4:Y:S04]  /*0660*/  LDG.E R21, desc[UR8][R22.64] ;  /* 0x0000000816157981 */ /* 0x000f28000c1e1900 */
[----:B------:R-:W4:Y:S01]  /*0670*/  LDG.E R30, desc[UR8][R22.64+0x4] ;  /* 0x00000408161e7981 */ /* 0x000f22000c1e1900 */
[----:B------:R-:W0:Y:S01]  /*0680*/  MUFU.RCP R0, R3 ;  /* 0x0000000300007308 */ /* 0x000e220000001000 */
[----:B------:R-:W-:Y:S01]  /*0690*/  BSSY.RECONVERGENT B1, `(.L_x_5) ;  /* 0x0000010000017945 */ /* 0x000fe20003800200 */
[----:B--2---:R-:W-:Y:S01]  /*06a0*/  FADD R26, R25, -R28 ;  /* 0x8000001c191a7221 */ /* 0x004fe20000000000 */
[----:B0-----:R-:W-:-:S04]  /*06b0*/  FFMA R25, -R3, R0, 1 ;  /* 0x3f80000003197423 */ /* 0x001fc80000000100 */
[----:B------:R-:W-:Y:S01]  /*06c0*/  FFMA R0, R0, R25, R0 ;  /* 0x0000001900007223 */ /* 0x000fe20000000000 */
[----:B---3--:R-:W-:-:S04]  /*06d0*/  FADD R27, -R24, R27 ;  /* 0x0000001b181b7221 */ /* 0x008fc80000000100 */
[----:B------:R-:W-:-:S04]  /*06e0*/  FMUL R32, R27, R26 ;  /* 0x0000001a1b207220 */ /* 0x000fc80000400000 */
[----:B------:R-:W0:Y:S01]  /*06f0*/  FCHK P0, R32, R3 ;  /* 0x0000000320007302 */ /* 0x000e220000000000 */
[----:B------:R-:W-:Y:S01]  /*0700*/  FFMA R16, R0, R32, RZ ;  /* 0x0000002000107223 */ /* 0x000fe200000000ff */
[----:B----4-:R-:W-:-:S03]  /*0710*/  FADD R25, -R21, R30 ;  /* 0x0000001e15197221 */ /* 0x010fc60000000100 */
[----:B------:R-:W-:-:S04]  /*0720*/  FFMA R17, -R3, R16, R32 ;  /* 0x0000001003117223 */ /* 0x000fc80000000120 */
[----:B------:R-:W-:Y:S01]  /*0730*/  FFMA R17, R0, R17, R16 ;  /* 0x0000001100117223 */ /* 0x000fe20000000010 */
[----:B0-----:R-:W-:Y:S06]  /*0740*/  @!P0 BRA `(.L_x_6) ;  /* 0x0000000000108947 */ /* 0x001fec0003800000 */
[----:B------:R-:W-:Y:S02]  /*0750*/  MOV R0, R32 ;  /* 0x0000002000007202 */ /* 0x000fe40000000f00 */
[----:B------:R-:W-:-:S07]  /*0760*/  MOV R16, 0x780 ;  /* 0x0000078000107802 */ /* 0x000fce0000000f00 */
[----:B------:R-:W-:Y:S05]  /*0770*/  CALL.REL.NOINC `($__internal_0_$__cuda_sm3x_div_rn_noftz_f32_slowpath) ;  /* 0x0000000400a07944 */ /* 0x000fea0003c00000 */
[----:B------:R-:W-:-:S07]  /*0780*/  MOV R17, R0 ;  /* 0x0000000000117202 */ /* 0x000fce0000000f00 */
.L_x_6:
[----:B------:R-:W-:Y:S05]  /*0790*/  BSYNC.RECONVERGENT B1 ;  /* 0x0000000000017941 */ /* 0x000fea0003800200 */
.L_x_5:
[----:B------:R-:W0:Y:S01]  /*07a0*/  MUFU.RCP R0, R3 ;  /* 0x0000000300007308 */ /* 0x000e220000001000 */
[----:B------:R-:W-:Y:S01]  /*07b0*/  FMUL R26, R25, R26 ;  /* 0x0000001a191a7220 */ /* 0x000fe20000400000 */
[----:B------:R-:W-:Y:S01]  /*07c0*/  BSSY.RECONVERGENT B1, `(.L_x_7) ;  /* 0x000000c000017945 */ /* 0x000fe20003800200 */
[----:B------:R-:W-:-:S05]  /*07d0*/  FADD R24, R24, R17 ;  /* 0x0000001118187221 */ /* 0x000fca0000000000 */
[----:B------:R-:W1:Y:S01]  /*07e0*/  FCHK P0, R26, R3 ;  /* 0x000000031a007302 */ /* 0x000e620000000000 */
[----:B0-----:R-:W-:-:S04]  /*07f0*/  FFMA R23, -R3, R0, 1 ;  /* 0x3f80000003177423 */ /* 0x001fc80000000100 */
[----:B------:R-:W-:-:S04]  /*0800*/  FFMA R0, R0, R23, R0 ;  /* 0x0000001700007223 */ /* 0x000fc80000000000 */
[----:B------:R-:W-:-:S04]  /*0810*/  FFMA R16, R0, R26, RZ ;  /* 0x0000001a00107223 */ /* 0x000fc800000000ff */
[----:B------:R-:W-:-:S04]  /*0820*/  FFMA R23, -R3, R16, R26 ;  /* 0x0000001003177223 */ /* 0x000fc8000000011a */
[----:B------:R-:W-:Y:S01]  /*0830*/  FFMA R0, R0, R23, R16 ;  /* 0x0000001700007223 */ /* 0x000fe20000000010 */
[----:B-1----:R-:W-:Y:S06]  /*0840*/  @!P0 BRA `(.L_x_8) ;  /* 0x00000000000c8947 */ /* 0x002fec0003800000 */
[----:B------:R-:W-:Y:S02]  /*0850*/  MOV R0, R26 ;  /* 0x0000001a00007202 */ /* 0x000fe40000000f00 */
[----:B------:R-:W-:-:S07]  /*0860*/  MOV R16, 0x880 ;  /* 0x0000088000107802 */ /* 0x000fce0000000f00 */
[----:B------:R-:W-:Y:S05]  /*0870*/  CALL.REL.NOINC `($__internal_0_$__cuda_sm3x_div_rn_noftz_f32_slowpath) ;  /* 0x0000000400607944 */ /* 0x000fea0003c00000 */
.L_x_8:
[----:B------:R-:W-:Y:S05]  /*0880*/  BSYNC.RECONVERGENT B1 ;  /* 0x0000000000017941 */ /* 0x000fea0003800200 */
.L_x_7:
[----:B------:R-:W-:Y:S01]  /*0890*/  FADD R21, R21, R0 ;  /* 0x0000000015157221 */ /* 0x000fe20000000000 */
[----:B------:R-:W-:-:S03]  /*08a0*/  FFMA R13, R20, R24, R13 ;  /* 0x00000018140d7223 */ /* 0x000fc6000000000d */
[----:B------:R-:W-:-:S07]  /*08b0*/  FFMA R12, R20, R21, R12 ;  /* 0x00000015140c7223 */ /* 0x000fce000000000c */
.L_x_2:
[----:B------:R-:W-:Y:S05]  /*08c0*/  BSYNC.RECONVERGENT B0 ;  /* 0x0000000000007941 */ /* 0x000fea0003800200 */
.L_x_1:
[----:B------:R-:W-:Y:S01]  /*08d0*/  FSETP.GEU.AND P0, PT, R15, R2, PT ;  /* 0x000000020f00720b */ /* 0x000fe20003f0e000 */
[----:B------:R-:W-:-:S12]  /*08e0*/  BSSY.RECONVERGENT B0, `(.L_x_9) ;  /* 0x0000042000007945 */ /* 0x000fd80003800200 */
[----:B------:R-:W-:Y:S05]  /*08f0*/  @!P0 BRA `(.L_x_10) ;  /* 0x0000000400008947 */ /* 0x000fea0003800000 */
        /* <DEDUP_REMOVED lines=17> */
.L_x_12:
[----:B------:R-:W-:Y:S05]  /*0a10*/  BSYNC.RECONVERGENT B1 ;  /* 0x0000000000017941 */ /* 0x000fea0003800200 */
.L_x_11:
        /* <DEDUP_REMOVED lines=13> */
[----:B---3--:R-:W-:Y:S01]  /*0af0*/  FADD R0, -R20, R21 ;  /* 0x0000001514007221 */ /* 0x008fe20000000100 */
[----:B0-----:R-:W-:-:S03]  /*0b00*/  FFMA R21, -R3, R30, 1 ;  /* 0x3f80000003157423 */ /* 0x001fc6000000011e */
[----:B------:R-:W-:Y:S01]  /*0b10*/  FMUL R28, R0, R15 ;  /* 0x0000000f001c7220 */ /* 0x000fe20000400000 */
[----:B------:R-:W-:-:S03]  /*0b20*/  FFMA R0, R30, R21, R30 ;  /* 0x000000151e007223 */ /* 0x000fc6000000001e */
        /* <DEDUP_REMOVED lines=9> */
[----:B------:R-:W-:-:S07]  /*0bc0*/  IMAD.MOV.U32 R17, RZ, RZ, R0 ;  /* 0x000000ffff117224 */ /* 0x000fce00078e0000 */
.L_x_14:
[----:B------:R-:W-:Y:S05]  /*0bd0*/  BSYNC.RECONVERGENT B1 ;  /* 0x0000000000017941 */ /* 0x000fea0003800200 */
.L_x_13:
        /* <DEDUP_REMOVED lines=14> */
.L_x_16:
[----:B------:R-:W-:Y:S05]  /*0cc0*/  BSYNC.RECONVERGENT B1 ;  /* 0x0000000000017941 */ /* 0x000fea0003800200 */
.L_x_15:
[----:B------:R-:W-:Y:S01]  /*0cd0*/  FADD R19, R19, R0 ;  /* 0x0000000013137221 */ /* 0x000fe20000000000 */
[----:B------:R-:W-:-:S03]  /*0ce0*/  FFMA R13, R18, R20, R13 ;  /* 0x00000014120d7223 */ /* 0x000fc6000000000d */
[----:B------:R-:W-:-:S07]  /*0cf0*/  FFMA R12, R18, R19, R12 ;  /* 0x00000013120c7223 */ /* 0x000fce000000000c */
.L_x_10:
[----:B------:R-:W-:Y:S05]  /*0d00*/  BSYNC.RECONVERGENT B0 ;  /* 0x0000000000007941 */ /* 0x000fea0003800200 */
.L_x_9:
[----:B------:R-:W-:Y:S02]  /*0d10*/  UIADD3 UR10, UP0, UPT, UR10, 0x4, URZ ;  /* 0x000000040a0a7890 */ /* 0x000fe4000ff1e0ff */
[----:B------:R-:W-:Y:S02]  /*0d20*/  UIADD3 UR12, UP1, UPT, UR12, 0x4, URZ ;  /* 0x000000040c0c7890 */ /* 0x000fe4000ff3e0ff */
[----:B------:R-:W-:Y:S02]  /*0d30*/  UIADD3 UR14, UP2, UPT, UR14, 0x4, URZ ;  /* 0x000000040e0e7890 */ /* 0x000fe4000ff5e0ff */
[----:B------:R-:W-:Y:S02]  /*0d40*/  UIADD3 UR4, UPT, UPT, UR4, UR16, URZ ;  /* 0x0000001004047290 */ /* 0x000fe4000fffe0ff */
[----:B------:R-:W-:Y:S02]  /*0d50*/  UIADD3.X UR11, UPT, UPT, URZ, UR11, URZ, UP0, !UPT ;  /* 0x0000000bff0b7290 */ /* 0x000fe400087fe4ff */
[----:B------:R-:W-:-:S02]  /*0d60*/  UIADD3.X UR13, UPT, UPT, URZ, UR13, URZ, UP1, !UPT ;  /* 0x0000000dff0d7290 */ /* 0x000fc40008ffe4ff */
[----:B------:R-:W-:Y:S01]  /*0d70*/  UIADD3.X UR15, UPT, UPT, URZ, UR15, URZ, UP2, !UPT ;  /* 0x0000000fff0f7290 */ /* 0x000fe200097fe4ff */
[----:B------:R-:W-:Y:S11]  /*0d80*/  BRA.U UP3, `(.L_x_17) ;  /* 0xfffffff503247547 */ /* 0x000ff6000b83ffff */
.L_x_0:
[----:B------:R-:W0:Y:S08]  /*0d90*/  LDC.64 R2, c[0x0][0x380] ;  /* 0x0000e000ff027b82 */ /* 0x000e300000000a00 */
[----:B------:R-:W1:Y:S01]  /*0da0*/  LDC.64 R4, c[0x0][0x388] ;  /* 0x0000e200ff047b82 */ /* 0x000e620000000a00 */
[----:B0-----:R-:W-:-:S05]  /*0db0*/  IMAD.WIDE R2, R14, 0x4, R2 ;  /* 0x000000040e027825 */ /* 0x001fca00078e0202 */
[----:B------:R-:W-:Y:S01]  /*0dc0*/  STG.E desc[UR8][R2.64], R13 ;  /* 0x0000000d02007986 */ /* 0x000fe2000c101908 */
[----:B-1----:R-:W-:-:S05]  /*0dd0*/  IMAD.WIDE R14, R14, 0x4, R4 ;  /* 0x000000040e0e7825 */ /* 0x002fca00078e0204 */
[----:B------:R-:W-:Y:S01]  /*0de0*/  STG.E desc[UR8][R14.64], R12 ;  /* 0x0000000c0e007986 */ /* 0x000fe2000c101908 */
[----:B------:R-:W-:Y:S05]  /*0df0*/  EXIT ;  /* 0x000000000000794d */ /* 0x000fea0003800000 */
        .weak           $__internal_0_$__cuda_sm3x_div_rn_noftz_f32_slowpath
        .type           $__internal_0_$__cuda_sm3x_div_rn_noftz_f32_slowpath,@function
        .size           $__internal_0_$__cuda_sm3x_div_rn_noftz_f32_slowpath,(.L_x_122 - $__internal_0_$__cuda_sm3x_div_rn_noftz_f32_slowpath)
$__internal_0_$__cuda_sm3x_div_rn_noftz_f32_slowpath:
[----:B------:R-:W-:Y:S01]  /*0e00*/  SHF.R.U32.HI R17, RZ, 0x17, R3 ;  /* 0x00000017ff117819 */ /* 0x000fe20000011603 */
[----:B------:R-:W-:Y:S01]  /*0e10*/  BSSY.RECONVERGENT B2, `(.L_x_18) ;  /* 0x0000063000027945 */ /* 0x000fe20003800200 */
[----:B------:R-:W-:Y:S02]  /*0e20*/  SHF.R.U32.HI R23, RZ, 0x17, R0 ;  /* 0x00000017ff177819 */ /* 0x000fe40000011600 */
[----:B------:R-:W-:Y:S02]  /*0e30*/  LOP3.LUT R17, R17, 0xff, RZ, 0xc0, !PT ;  /* 0x000000ff11117812 */ /* 0x000fe400078ec0ff */
[----:B------:R-:W-:Y:S02]  /*0e40*/  LOP3.LUT R23, R23, 0xff, RZ, 0xc0, !PT ;  /* 0x000000ff17177812 */ /* 0x000fe400078ec0ff */
[----:B------:R-:W-:Y:S02]  /*0e50*/  IADD3 R28, PT, PT, R17, -0x1, RZ ;  /* 0xffffffff111c7810 */ /* 0x000fe40007ffe0ff */
[----:B------:R-:W-:-:S02]  /*0e60*/  IADD3 R27, PT, PT, R23, -0x1, RZ ;  /* 0xffffffff171b7810 */ /* 0x000fc40007ffe0ff */
[----:B------:R-:W-:Y:S02]  /*0e70*/  ISETP.GT.U32.AND P0, PT, R28, 0xfd, PT ;  /* 0x000000fd1c00780c */ /* 0x000fe40003f04070 */
[----:B------:R-:W-:Y:S02]  /*0e80*/  MOV R29, R3 ;  /* 0x00000003001d7202 */ /* 0x000fe40000000f00 */
[----:B------:R-:W-:-:S13]  /*0e90*/  ISETP.GT.U32.OR P0, PT, R27, 0xfd, P0 ;  /* 0x000000fd1b00780c */ /* 0x000fda0000704470 */
[----:B------:R-:W-:Y:S01]  /*0ea0*/  @!P0 MOV R22, RZ ;  /* 0x000000ff00168202 */ /* 0x000fe20000000f00 */
[----:B------:R-:W-:Y:S06]  /*0eb0*/  @!P0 BRA `(.L_x_19) ;  /* 0x00000000005c8947 */ /* 0x000fec0003800000 */
[----:B------:R-:W-:Y:S02]  /*0ec0*/  FSETP.GTU.FTZ.AND P0, PT, |R0|, +INF , PT ;  /* 0x7f8000000000780b */ /* 0x000fe40003f1c200 */
[----:B------:R-:W-:-:S04]  /*0ed0*/  FSETP.GTU.FTZ.AND P1, PT, |R3|, +INF , PT ;  /* 0x7f8000000300780b */ /* 0x000fc80003f3c200 */
[----:B------:R-:W-:-:S13]  /*0ee0*/  PLOP3.LUT P0, PT, P0, P1, PT, 0xf8, 0x8f ;  /* 0x00000000008f781c */ /* 0x000fda0000703f70 */
[----:B------:R-:W-:Y:S05]  /*0ef0*/  @P0 BRA `(.L_x_20) ;  /* 0x00000004004c0947 */ /* 0x000fea0003800000 */
[----:B------:R-:W-:-:S13]  /*0f00*/  LOP3.LUT P0, RZ, R29, 0x7fffffff, R0, 0xc8, !PT ;  /* 0x7fffffff1dff7812 */ /* 0x000fda000780c800 */
[----:B------:R-:W-:Y:S05]  /*0f10*/  @!P0 BRA `(.L_x_21) ;  /* 0x00000004003c8947 */ /* 0x000fea0003800000 */
[C---:B------:R-:W-:Y:S02]  /*0f20*/  FSETP.NEU.FTZ.AND P2, PT, |R0|.reuse, +INF , PT ;  /* 0x7f8000000000780b */ /* 0x040fe40003f5d200 */
[----:B------:R-:W-:Y:S02]  /*0f30*/  FSETP.NEU.FTZ.AND P1, PT, |R3|, +INF , PT ;  /* 0x7f8000000300780b */ /* 0x000fe40003f3d200 */
[----:B------:R-:W-:-:S11]  /*0f40*/  FSETP.NEU.FTZ.AND P0, PT, |R0|, +INF , PT ;  /* 0x7f8000000000780b */ /* 0x000fd60003f1d200 */
[----:B------:R-:W-:Y:S05]  /*0f50*/  @!P1 BRA !P2, `(.L_x_21) ;  /* 0x00000004002c9947 */ /* 0x000fea0005000000 */
[----:B------:R-:W-:-:S04]  /*0f60*/  LOP3.LUT P2, RZ, R0, 0x7fffffff, RZ, 0xc0, !PT ;  /* 0x7fffffff00ff7812 */ /* 0x000fc8000784c0ff */
[----:B------:R-:W-:-:S13]  /*0f70*/  PLOP3.LUT P1, PT, P1, P2, PT, 0x2f, 0xf2 ;  /* 0x0000000000f2781c */ /* 0x000fda0000f24577 */
[----:B------:R-:W-:Y:S05]  /*0f80*/  @P1 BRA `(.L_x_22) ;  /* 0x0000000400181947 */ /* 0x000fea0003800000 */
[----:B------:R-:W-:-:S04]  /*0f90*/  LOP3.LUT P1, RZ, R29, 0x7fffffff, RZ, 0xc0, !PT ;  /* 0x7fffffff1dff7812 */ /* 0x000fc8000782c0ff */
[----:B------:R-:W-:-:S13]  /*0fa0*/  PLOP3.LUT P0, PT, P0, P1, PT, 0x2f, 0xf2 ;  /* 0x0000000000f2781c */ /* 0x000fda0000702577 */
[----:B------:R-:W-:Y:S05]  /*0fb0*/  @P0 BRA `(.L_x_23) ;  /* 0x0000000400000947 */ /* 0x000fea0003800000 */
[----:B------:R-:W-:Y:S02]  /*0fc0*/  ISETP.GE.AND P0, PT, R27, RZ, PT ;  /* 0x000000ff1b00720c */ /* 0x000fe40003f06270 */
[----:B------:R-:W-:-:S11]  /*0fd0*/  ISETP.GE.AND P1, PT, R28, RZ, PT ;  /* 0x000000ff1c00720c */ /* 0x000fd60003f26270 */
[----:B------:R-:W-:Y:S01]  /*0fe0*/  @P0 MOV R22, RZ ;  /* 0x000000ff00160202 */ /* 0x000fe20000000f00 */
[----:B------:R-:W-:Y:S01]  /*0ff0*/  @!P0 FFMA R0, R0, 1.84467440737095516160e+19, RZ ;  /* 0x5f80000000008823 */ /* 0x000fe200000000ff */
[----:B------:R-:W-:Y:S01]  /*1000*/  @!P0 MOV R22, 0xffffffc0 ;  /* 0xffffffc000168802 */ /* 0x000fe20000000f00 */
[----:B------:R-:W-:-:S03]  /*1010*/  @!P1 FFMA R29, R3, 1.84467440737095516160e+19, RZ ;  /* 0x5f800000031d9823 */ /* 0x000fc600000000ff */
[----:B------:R-:W-:-:S07]  /*1020*/  @!P1 IADD3 R22, PT, PT, R22, 0x40, RZ ;  /* 0x0000004016169810 */ /* 0x000fce0007ffe0ff */
.L_x_19:
[----:B------:R-:W-:Y:S01]  /*1030*/  LEA R28, R17, 0xc0800000, 0x17 ;  /* 0xc0800000111c7811 */ /* 0x000fe200078eb8ff */
[----:B------:R-:W-:Y:S01]  /*1040*/  BSSY.RECONVERGENT B3, `(.L_x_24) ;  /* 0x0000036000037945 */ /* 0x000fe20003800200 */
[----:B------:R-:W-:-:S03]  /*1050*/  IADD3 R23, PT, PT, R23, -0x7f, RZ ;  /* 0xffffff8117177810 */ /* 0x000fc60007ffe0ff */
[----:B------:R-:W-:Y:S02]  /*1060*/  IMAD.IADD R31, R29, 0x1, -R28 ;  /* 0x000000011d1f7824 */ /* 0x000fe400078e0a1c */
[C---:B------:R-:W-:Y:S01]  /*1070*/  IMAD R0, R23.reuse, -0x800000, R0 ;  /* 0xff80000017007824 */ /* 0x040fe200078e0200 */
[----:B------:R-:W-:Y:S01]  /*1080*/  IADD3 R23, PT, PT, R23, 0x7f, -R17 ;  /* 0x0000007f17177810 */ /* 0x000fe20007ffe811 */
[----:B------:R-:W0:Y:S01]  /*1090*/  MUFU.RCP R28, R31 ;  /* 0x0000001f001c7308 */ /* 0x000e220000001000 */
[----:B------:R-:W-:Y:S02]  /*10a0*/  FADD.FTZ R27, -R31, -RZ ;  /* 0x800000ff1f1b7221 */ /* 0x000fe40000010100 */
[----:B------:R-:W-:Y:S02]  /*10b0*/  IADD3 R23, PT, PT, R23, R22, RZ ;  /* 0x0000001617177210 */ /* 0x000fe40007ffe0ff */
[----:B0-----:R-:W-:-:S04]  /*10c0*/  FFMA R29, R28, R27, 1 ;  /* 0x3f8000001c1d7423 */ /* 0x001fc8000000001b */
[----:B------:R-:W-:-:S04]  /*10d0*/  FFMA R29, R28, R29, R28 ;  /* 0x0000001d1c1d7223 */ /* 0x000fc8000000001c */
[----:B------:R-:W-:-:S04]  /*10e0*/  FFMA R28, R0, R29, RZ ;  /* 0x0000001d001c7223 */ /* 0x000fc800000000ff */
[----:B------:R-:W-:-:S04]  /*10f0*/  FFMA R30, R27, R28, R0 ;  /* 0x0000001c1b1e7223 */ /* 0x000fc80000000000 */
[----:B------:R-:W-:-:S04]  /*1100*/  FFMA R30, R29, R30, R28 ;  /* 0x0000001e1d1e7223 */ /* 0x000fc8000000001c */
[----:B------:R-:W-:-:S04]  /*1110*/  FFMA R27, R27, R30, R0 ;  /* 0x0000001e1b1b7223 */ /* 0x000fc80000000000 */
[----:B------:R-:W-:-:S05]  /*1120*/  FFMA R0, R29, R27, R30 ;  /* 0x0000001b1d007223 */ /* 0x000fca000000001e */
[----:B------:R-:W-:-:S04]  /*1130*/  SHF.R.U32.HI R17, RZ, 0x17, R0 ;  /* 0x00000017ff117819 */ /* 0x000fc80000011600 */
[----:B------:R-:W-:-:S04]  /*1140*/  LOP3.LUT R22, R17, 0xff, RZ, 0xc0, !PT ;  /* 0x000000ff11167812 */ /* 0x000fc800078ec0ff */
[----:B------:R-:W-:-:S04]  /*1150*/  IADD3 R17, PT, PT, R22, R23, RZ ;  /* 0x0000001716117210 */ /* 0x000fc80007ffe0ff */
[----:B------:R-:W-:-:S04]  /*1160*/  IADD3 R22, PT, PT, R17, -0x1, RZ ;  /* 0xffffffff11167810 */ /* 0x000fc80007ffe0ff */
[----:B------:R-:W-:-:S13]  /*1170*/  ISETP.GE.U32.AND P0, PT, R22, 0xfe, PT ;  /* 0x000000fe1600780c */ /* 0x000fda0003f06070 */
[----:B------:R-:W-:Y:S05]  /*1180*/  @!P0 BRA `(.L_x_25) ;  /* 0x0000000000808947 */ /* 0x000fea0003800000 */
[----:B------:R-:W-:-:S13]  /*1190*/  ISETP.GT.AND P0, PT, R17, 0xfe, PT ;  /* 0x000000fe1100780c */ /* 0x000fda0003f04270 */
[----:B------:R-:W-:Y:S05]  /*11a0*/  @P0 BRA `(.L_x_26) ;  /* 0x00000000006c0947 */ /* 0x000fea0003800000 */
[----:B------:R-:W-:-:S13]  /*11b0*/  ISETP.GE.AND P0, PT, R17, 0x1, PT ;  /* 0x000000011100780c */ /* 0x000fda0003f06270 */
[----:B------:R-:W-:Y:S05]  /*11c0*/  @P0 BRA `(.L_x_27) ;  /* 0x0000000000740947 */ /* 0x000fea0003800000 */
[----:B------:R-:W-:Y:S02]  /*11d0*/  ISETP.GE.AND P0, PT, R17, -0x18, PT ;  /* 0xffffffe81100780c */ /* 0x000fe40003f06270 */
[----:B------:R-:W-:-:S11]  /*11e0*/  LOP3.LUT R0, R0, 0x80000000, RZ, 0xc0, !PT ;  /* 0x8000000000007812 */ /* 0x000fd600078ec0ff */
[----:B------:R-:W-:Y:S05]  /*11f0*/  @!P0 BRA `(.L_x_27) ;  /* 0x0000000000688947 */ /* 0x000fea0003800000 */
[CCC-:B------:R-:W-:Y:S01]  /*1200*/  FFMA.RZ R22, R29.reuse, R27.reuse, R30.reuse ;  /* 0x0000001b1d167223 */ /* 0x1c0fe2000000c01e */
[CCC-:B------:R-:W-:Y:S01]  /*1210*/  FFMA.RP R23, R29.reuse, R27.reuse, R30.reuse ;  /* 0x0000001b1d177223 */ /* 0x1c0fe2000000801e */
[----:B------:R-:W-:Y:S01]  /*1220*/  FFMA.RM R30, R29, R27, R30 ;  /* 0x0000001b1d1e7223 */ /* 0x000fe2000000401e */
[C---:B------:R-:W-:Y:S02]  /*1230*/  IADD3 R27, PT, PT, R17.reuse, 0x20, RZ ;  /* 0x00000020111b7810 */ /* 0x040fe40007ffe0ff */
[----:B------:R-:W-:Y:S02]  /*1240*/  LOP3.LUT R22, R22, 0x7fffff, RZ, 0xc0, !PT ;  /* 0x007fffff16167812 */ /* 0x000fe400078ec0ff */
[C---:B------:R-:W-:Y:S02]  /*1250*/  ISETP.NE.AND P2, PT, R17.reuse, RZ, PT ;  /* 0x000000ff1100720c */ /* 0x040fe40003f45270 */
[----:B------:R-:W-:Y:S02]  /*1260*/  LOP3.LUT R22, R22, 0x800000, RZ, 0xfc, !PT ;  /* 0x0080000016167812 */ /* 0x000fe400078efcff */
[----:B------:R-:W-:-:S02]  /*1270*/  ISETP.NE.AND P1, PT, R17, RZ, PT ;  /* 0x000000ff1100720c */ /* 0x000fc40003f25270 */
[----:B------:R-:W-:Y:S02]  /*1280*/  IADD3 R17, PT, PT, -R17, RZ, RZ ;  /* 0x000000ff11117210 */ /* 0x000fe40007ffe1ff */
[----:B------:R-:W-:Y:S02]  /*1290*/  SHF.L.U32 R27, R22, R27, RZ ;  /* 0x0000001b161b7219 */ /* 0x000fe400000006ff */
[----:B------:R-:W-:Y:S02]  /*12a0*/  FSETP.NEU.FTZ.AND P0, PT, R23, R30, PT ;  /* 0x0000001e1700720b */ /* 0x000fe40003f1d000 */
[----:B------:R-:W-:Y:S02]  /*12b0*/  SEL R17, R17, RZ, P2 ;  /* 0x000000ff11117207 */ /* 0x000fe40001000000 */
[----:B------:R-:W-:Y:S02]  /*12c0*/  ISETP.NE.AND P1, PT, R27, RZ, P1 ;  /* 0x000000ff1b00720c */ /* 0x000fe40000f25270 */
[----:B------:R-:W-:-:S02]  /*12d0*/  SHF.R.U32.HI R17, RZ, R17, R22 ;  /* 0x00000011ff117219 */ /* 0x000fc40000011616 */
[----:B------:R-:W-:Y:S02]  /*12e0*/  PLOP3.LUT P0, PT, P0, P1, PT, 0xf8, 0x8f ;  /* 0x00000000008f781c */ /* 0x000fe40000703f70 */
[----:B------:R-:W-:Y:S02]  /*12f0*/  SHF.R.U32.HI R23, RZ, 0x1, R17 ;  /* 0x00000001ff177819 */ /* 0x000fe40000011611 */
[----:B------:R-:W-:-:S04]  /*1300*/  SEL R22, RZ, 0x1, !P0 ;  /* 0x00000001ff167807 */ /* 0x000fc80004000000 */
[----:B------:R-:W-:-:S04]  /*1310*/  LOP3.LUT R22, R22, 0x1, R23, 0xf8, !PT ;  /* 0x0000000116167812 */ /* 0x000fc800078ef817 */
[----:B------:R-:W-:-:S04]  /*1320*/  LOP3.LUT R22, R22, R17, RZ, 0xc0, !PT ;  /* 0x0000001116167212 */ /* 0x000fc800078ec0ff */
[----:B------:R-:W-:-:S04]  /*1330*/  IADD3 R23, PT, PT, R23, R22, RZ ;  /* 0x0000001617177210 */ /* 0x000fc80007ffe0ff */
[----:B------:R-:W-:Y:S01]  /*1340*/  LOP3.LUT R0, R23, R0, RZ, 0xfc, !PT ;  /* 0x0000000017007212 */ /* 0x000fe200078efcff */
[----:B------:R-:W-:Y:S06]  /*1350*/  BRA `(.L_x_27) ;  /* 0x0000000000107947 */ /* 0x000fec0003800000 */
.L_x_26:
[----:B------:R-:W-:-:S04]  /*1360*/  LOP3.LUT R0, R0, 0x80000000, RZ, 0xc0, !PT ;  /* 0x8000000000007812 */ /* 0x000fc800078ec0ff */
[----:B------:R-:W-:Y:S01]  /*1370*/  LOP3.LUT R0, R0, 0x7f800000, RZ, 0xfc, !PT ;  /* 0x7f80000000007812 */ /* 0x000fe200078efcff */
[----:B------:R-:W-:Y:S06]  /*1380*/  BRA `(.L_x_27) ;  /* 0x0000000000047947 */ /* 0x000fec0003800000 */
.L_x_25:
[----:B------:R-:W-:-:S07]  /*1390*/  LEA R0, R23, R0, 0x17 ;  /* 0x0000000017007211 */ /* 0x000fce00078eb8ff */
.L_x_27:
[----:B------:R-:W-:Y:S05]  /*13a0*/  BSYNC.RECONVERGENT B3 ;  /* 0x0000000000037941 */ /* 0x000fea0003800200 */
.L_x_24:
[----:B------:R-:W-:Y:S05]  /*13b0*/  BRA `(.L_x_28) ;  /* 0x0000000000207947 */ /* 0x000fea0003800000 */
.L_x_23:
[----:B------:R-:W-:-:S04]  /*13c0*/  LOP3.LUT R0, R29, 0x80000000, R0, 0x48, !PT ;  /* 0x800000001d007812 */ /* 0x000fc800078e4800 */
[----:B------:R-:W-:Y:S01]  /*13d0*/  LOP3.LUT R0, R0, 0x7f800000, RZ, 0xfc, !PT ;  /* 0x7f80000000007812 */ /* 0x000fe200078efcff */
[----:B------:R-:W-:Y:S06]  /*13e0*/  BRA `(.L_x_28) ;  /* 0x0000000000147947 */ /* 0x000fec0003800000 */
.L_x_22:
[----:B------:R-:W-:Y:S01]  /*13f0*/  LOP3.LUT R0, R29, 0x80000000, R0, 0x48, !PT ;  /* 0x800000001d007812 */ /* 0x000fe200078e4800 */
[----:B------:R-:W-:Y:S06]  /*1400*/  BRA `(.L_x_28) ;  /* 0x00000000000c7947 */ /* 0x000fec0003800000 */
.L_x_21:
[----:B------:R-:W0:Y:S01]  /*1410*/  MUFU.RSQ R0, -QNAN ;  /* 0xffc0000000007908 */ /* 0x000e220000001400 */
[----:B------:R-:W-:Y:S05]  /*1420*/  BRA `(.L_x_28) ;  /* 0x0000000000047947 */ /* 0x000fea0003800000 */
.L_x_20:
[----:B------:R-:W-:-:S07]  /*1430*/  FADD.FTZ R0, R0, R3 ;  /* 0x0000000300007221 */ /* 0x000fce0000010000 */
.L_x_28:
[----:B------:R-:W-:Y:S05]  /*1440*/  BSYNC.RECONVERGENT B2 ;  /* 0x0000000000027941 */ /* 0x000fea0003800200 */
.L_x_18:
[----:B------:R-:W-:-:S04]  /*1450*/  HFMA2 R17, -RZ, RZ, 0, 0 ;  /* 0x00000000ff117431 */ /* 0x000fc800000001ff */
[----:B0-----:R-:W-:Y:S05]  /*1460*/  RET.REL.NODEC R16 `(_Z14tfm_linear_hmcPfS_iiPKfS1_PKiS3_S1_S1_S1_iiiiS1_S1_S1_) ;  /* 0xffffffe810e47950 */ /* 0x001fea0003c3ffff */
.L_x_29:
[----:B------:R-:W-:-:S00]  /*1470*/  BRA `(.L_x_29) ;  /* 0xfffffffc00fc7947 */ /* 0x000fc0000383ffff */
[----:B------:R-:W-:-:S00]  /*1480*/  NOP ;  /* 0x0000000000007918 */ /* 0x000fc00000000000 */
[----:B------:R-:W-:-:S00]  /*1490*/  NOP ;  /* 0x0000000000007918 */ /* 0x000fc00000000000 */
[----:B------:R-:W-:-:S00]  /*14a0*/  NOP ;  /* 0x0000000000007918 */ /* 0x000fc00000000000 */
[----:B------:R-:W-:-:S00]  /*14b0*/  NOP ;  /* 0x0000000000007918 */ /* 0x000fc00000000000 */
[----:B------:R-:W-:-:S00]  /*14c0*/  NOP ;  /* 0x0000000000007918 */ /* 0x000fc00000000000 */
[----:B------:R-:W-:-:S00]  /*14d0*/  NOP ;  /* 0x0000000000007918 */ /* 0x000fc00000000000 */
[----:B------:R-:W-:-:S00]  /*14e0*/  NOP ;  /* 0x0000000000007918 */ /* 0x000fc00000000000 */
[----:B------:R-:W-:-:S00]  /*14f0*/  NOP ;  /* 0x0000000000007918 */ /* 0x000fc00000000000 */
.L_x_122:


//--------------------- .text._Z15tfm_linear_2dlyPfS_iiPKfS1_PKiS3_S1_S1_S1_iiiiS1_S1_S1_ --------------------------
	.section	.text._Z15tfm_linear_2dlyPfS_iiPKfS1_PKiS3_S1_S1_S1_iiiiS1_S1_S1_,"ax",@progbits
	.align	128
        .global         _Z15tfm_linear_2dlyPfS_iiPKfS1_PKiS3_S1_S1_S1_iiiiS1_S1_S1_
        .type           _Z15tfm_linear_2dlyPfS_iiPKfS1_PKiS3_S1_S1_S1_iiiiS1_S1_S1_,@function
        .size           _Z15tfm_linear_2dlyPfS_iiPKfS1_PKiS3_S1_S1_S1_iiiiS1_S1_S1_,(.L_x_123 - _Z15tfm_linear_2dlyPfS_iiPKfS1_PKiS3_S1_S1_S1_iiiiS1_S1_S1_)
        .other          _Z15tfm_linear_2dlyPfS_iiPKfS1_PKiS3_S1_S1_S1_iiiiS1_S1_S1_,@"STO_CUDA_ENTRY STV_DEFAULT"
_Z15tfm_linear_2dlyPfS_iiPKfS1_PKiS3_S1_S1_S1_iiiiS1_S1_S1_:
.text._Z15tfm_linear_2dlyPfS_iiPKfS1_PKiS3_S1_S1_S1_iiiiS1_S1_S1_:
        /* <DEDUP_REMOVED lines=9> */
[----:B------:R-:W-:Y:S01]  /*0090*/  HFMA2 R8, -RZ, RZ, 0, 0 ;  /* 0x00000000ff087431 */ /* 0x000fe200000001ff */
[----:B------:R-:W-:Y:S01]  /*00a0*/  MOV R7, RZ ;  /* 0x000000ff00077202 */ /* 0x000fe20000000f00 */
[----:B------:R-:W1:Y:S01]  /*00b0*/  LDCU.64 UR18, c[0x0][0x358] ;  /* 0x00006b00ff1277ac */ /* 0x000e620008000a00 */
[----:B0-----:R-:W-:-:S09]  /*00c0*/  UISETP.GE.AND UP0, UPT, UR6, 0x1, UPT ;  /* 0x000000010600788c */ /* 0x001fd2000bf06270 */
[----:B-1----:R-:W-:Y:S05]  /*00d0*/  BRA.U !UP0, `(.L_x_30) ;  /* 0x0000001508447547 */ /* 0x002fea000b800000 */
[----:B------:R-:W0:Y:S01]  /*00e0*/  LDC.64 R2, c[0x0][0x3c8] ;  /* 0x0000f200ff027b82 */ /* 0x000e220000000a00 */
[----:B------:R-:W1:Y:S01]  /*00f0*/  LDCU UR7, c[0x0][0x3d4] ;  /* 0x00007a80ff0777ac */ /* 0x000e620008000800 */
[----:B------:R-:W1:Y:S06]  /*0100*/  LDCU.64 UR4, c[0x0][0x3d8] ;  /* 0x00007b00ff0477ac */ /* 0x000e6c0008000a00 */
[----:B------:R-:W2:Y:S08]  /*0110*/  LDC R5, c[0x0][0x390] ;  /* 0x0000e400ff057b82 */ /* 0x000eb00000000800 */
[----:B------:R-:W2:Y:S01]  /*0120*/  LDC.64 R12, c[0x0][0x3c8] ;  /* 0x0000f200ff0c7b82 */ /* 0x000ea20000000a00 */
[----:B0-----:R-:W3:Y:S04]  /*0130*/  LDG.E R9, desc[UR18][R2.64+0x4] ;  /* 0x0000041202097981 */ /* 0x001ee8000c1e1900 */
[----:B------:R-:W3:Y:S01]  /*0140*/  LDG.E R10, desc[UR18][R2.64] ;  /* 0x00000012020a7981 */ /* 0x000ee2000c1e1900 */
[----:B------:R-:W-:Y:S01]  /*0150*/  UISETP.NE.AND UP0, UPT, UR6, 0x1, UPT ;  /* 0x000000010600788c */ /* 0x000fe2000bf05270 */
[----:B------:R-:W-:Y:S01]  /*0160*/  CS2R R6, SRZ ;  /* 0x0000000000067805 */ /* 0x000fe2000001ff00 */
[----:B-1----:R-:W-:Y:S01]  /*0170*/  UIMAD UR4, UR4, UR7, URZ ;  /* 0x00000007040472a4 */ /* 0x002fe2000f8e02ff */
[----:B------:R-:W-:-:S03]  /*0180*/  MOV R8, RZ ;  /* 0x000000ff00087202 */ /* 0x000fc60000000f00 */
[----:B------:R-:W-:Y:S01]  /*0190*/  UIMAD UR5, UR4, UR5, URZ ;  /* 0x00000005040572a4 */ /* 0x000fe2000f8e02ff */
[----:B--2---:R-:W-:-:S04]  /*01a0*/  IMAD.WIDE R12, R5, 0x4, R12 ;  /* 0x00000004050c7825 */ /* 0x004fc800078e020c */
[----:B---3--:R-:W-:Y:S01]  /*01b0*/  FADD R9, R9, -R10 ;  /* 0x8000000a09097221 */ /* 0x008fe20000000000 */
[----:B------:R-:W-:Y:S06]  /*01c0*/  BRA.U !UP0, `(.L_x_31) ;  /* 0x0000000d086c7547 */ /* 0x000fec000b800000 */
[----:B------:R-:W0:Y:S01]  /*01d0*/  LDCU.64 UR12, c[0x0][0x3f0] ;  /* 0x00007e00ff0c77ac */ /* 0x000e220008000a00 */
[----:B------:R-:W1:Y:S01]  /*01e0*/  LDC.64 R14, c[0x0][0x3c8] ;  /* 0x0000f200ff0e7b82 */ /* 0x000e620000000a00 */
[----:B------:R-:W-:Y:S01]  /*01f0*/  HFMA2 R7, -RZ, RZ, 0, 0 ;  /* 0x00000000ff077431 */ /* 0x000fe200000001ff */
[----:B------:R-:W2:Y:S01]  /*0200*/  LDCU.64 UR14, c[0x0][0x3b0] ;  /* 0x00007600ff0e77ac */ /* 0x000ea20008000a00 */
[----:B------:R-:W3:Y:S05]  /*0210*/  LDCU.64 UR16, c[0x0][0x3a8] ;  /* 0x00007500ff1077ac */ /* 0x000eea0008000a00 */
[----:B------:R-:W4:Y:S01]  /*0220*/  LDC.64 R16, c[0x0][0x3c0] ;  /* 0x0000f000ff107b82 */ /* 0x000f220000000a00 */
[----:B------:R-:W-:-:S04]  /*0230*/  ULOP3.LUT UR4, UR6, 0x7ffffffe, URZ, 0xc0, !UPT ;  /* 0x7ffffffe06047892 */ /* 0x000fc8000f8ec0ff */
[----:B------:R-:W-:-:S03]  /*0240*/  UIADD3 UR6, UPT, UPT, -UR4, URZ, URZ ;  /* 0x000000ff04067290 */ /* 0x000fc6000fffe1ff */
[----:B------:R-:W1:Y:S01]  /*0250*/  LDC.64 R18, c[0x0][0x398] ;  /* 0x0000e600ff127b82 */ /* 0x000e620000000a00 */
[----:B0-----:R-:W-:Y:S01]  /*0260*/  UIADD3 UR11, UP0, UPT, UR12, 0x4, URZ ;  /* 0x000000040c0b7890 */ /* 0x001fe2000ff1e0ff */
[----:B------:R-:W-:-:S03]  /*0270*/  UMOV UR4, URZ ;  /* 0x000000ff00047c82 */ /* 0x000fc60008000000 */
[----:B------:R-:W-:Y:S02]  /*0280*/  UIADD3.X UR12, UPT, UPT, URZ, UR13, URZ, UP0, !UPT ;  /* 0x0000000dff0c7290 */ /* 0x000fe400087fe4ff */
[----:B--2---:R-:W-:Y:S01]  /*0290*/  UIADD3 UR9, UP1, UPT, UR14, 0x4, URZ ;  /* 0x000000040e097890 */ /* 0x004fe2000ff3e0ff */
[----:B------:R-:W-:Y:S01]  /*02a0*/  MOV R24, UR11 ;  /* 0x0000000b00187c02 */ /* 0x000fe20008000f00 */
[----:B---3--:R-:W-:Y:S02]  /*02b0*/  UIADD3 UR7, UP0, UPT, UR16, 0x4, URZ ;  /* 0x0000000410077890 */ /* 0x008fe4000ff1e0ff */
[----:B------:R-:W-:Y:S01]  /*02c0*/  UIADD3.X UR10, UPT, UPT, URZ, UR15, URZ, UP1, !UPT ;  /* 0x0000000fff0a7290 */ /* 0x000fe20008ffe4ff */
[----:B------:R-:W-:Y:S01]  /*02d0*/  MOV R25, UR12 ;  /* 0x0000000c00197c02 */ /* 0x000fe20008000f00 */
[----:B------:R-:W-:Y:S01]  /*02e0*/  UIADD3.X UR8, UPT, UPT, URZ, UR17, URZ, UP0, !UPT ;  /* 0x00000011ff087290 */ /* 0x000fe200087fe4ff */
[----:B------:R-:W-:Y:S01]  /*02f0*/  MOV R20, UR9 ;  /* 0x0000000900147c02 */ /* 0x000fe20008000f00 */
[----:B------:R-:W0:Y:S01]  /*0300*/  LDCU.64 UR14, c[0x0][0x390] ;  /* 0x00007200ff0e77ac */ /* 0x000e220008000a00 */
[----:B------:R-:W-:-:S02]  /*0310*/  MOV R22, UR7 ;  /* 0x0000000700167c02 */ /* 0x000fc40008000f00 */
[----:B------:R-:W-:Y:S02]  /*0320*/  MOV R21, UR10 ;  /* 0x0000000a00157c02 */ /* 0x000fe40008000f00 */
[----:B------:R-:W-:-:S07]  /*0330*/  MOV R23, UR8 ;  /* 0x0000000800177c02 */ /* 0x000fce0008000f00 */
.L_x_48:
[----:B------:R-:W2:Y:S01]  /*0340*/  LDG.E R0, desc[UR18][R22.64+-0x4] ;  /* 0xfffffc1216007981 */ /* 0x000ea2000c1e1900 */
[----:B------:R-:W3:Y:S03]  /*0350*/  LDC.64 R26, c[0x0][0x3b8] ;  /* 0x0000ee00ff1a7b82 */ /* 0x000ee60000000a00 */
[----:B------:R-:W5:Y:S05]  /*0360*/  LDG.E R6, desc[UR18][R20.64+-0x4] ;  /* 0xfffffc1214067981 */ /* 0x000f6a000c1e1900 */
[----:B------:R-:W0:Y:S08]  /*0370*/  LDC.64 R4, c[0x0][0x3e8] ;  /* 0x0000fa00ff047b82 */ /* 0x000e300000000a00 */
[----:B------:R-:W1:Y:S01]  /*0380*/  LDC.64 R2, c[0x0][0x3e0] ;  /* 0x0000f800ff027b82 */ /* 0x000e620000000a00 */
[----:B--2---:R-:W-:-:S02]  /*0390*/  IADD3 R0, PT, PT, R0, -0x1, RZ ;  /* 0xffffffff00007810 */ /* 0x004fc40007ffe0ff */
[----:B-----5:R-:W-:-:S03]  /*03a0*/  IADD3 R6, PT, PT, R6, -0x1, RZ ;  /* 0xffffffff06067810 */ /* 0x020fc60007ffe0ff */
[--C-:B------:R-:W-:Y:S02]  /*03b0*/  IMAD R29, R0, UR5, R11.reuse ;  /* 0x00000005001d7c24 */ /* 0x100fe4000f8e020b */
[----:B------:R-:W-:Y:S02]  /*03c0*/  IMAD R31, R6, UR5, R11 ;  /* 0x00000005061f7c24 */ /* 0x000fe4000f8e020b */
[----:B---3--:R-:W-:-:S04]  /*03d0*/  IMAD.WIDE R26, R29, 0x4, R26 ;  /* 0x000000041d1a7825 */ /* 0x008fc800078e021a */
[C---:B----4-:R-:W-:Y:S02]  /*03e0*/  IMAD.WIDE R32, R31.reuse, 0x4, R16 ;  /* 0x000000041f207825 */ /* 0x050fe400078e0210 */
[----:B------:R-:W2:Y:S04]  /*03f0*/  LDG.E R26, desc[UR18][R26.64] ;  /* 0x000000121a1a7981 */ /* 0x000ea8000c1e1900 */
[----:B------:R-:W2:Y:S01]  /*0400*/  LDG.E R33, desc[UR18][R32.64] ;  /* 0x0000001220217981 */ /* 0x000ea2000c1e1900 */
[----:B0-----:R-:W-:-:S04]  /*0410*/  IMAD.WIDE R4, R31, 0x4, R4 ;  /* 0x000000041f047825 */ /* 0x001fc800078e0204 */
[----:B-1----:R-:W-:Y:S02]  /*0420*/  IMAD.WIDE R2, R29, 0x4, R2 ;  /* 0x000000041d027825 */ /* 0x002fe400078e0202 */
[----:B------:R-:W3:Y:S04]  /*0430*/  LDG.E R5, desc[UR18][R4.64] ;  /* 0x0000001204057981 */ /* 0x000ee8000c1e1900 */
[----:B------:R-:W3:Y:S01]  /*0440*/  LDG.E R2, desc[UR18][R2.64] ;  /* 0x0000001202027981 */ /* 0x000ee2000c1e1900 */
[----:B------:R-:W-:Y:S01]  /*0450*/  BSSY.RECONVERGENT B2, `(.L_x_32) ;  /* 0x0000047000027945 */ /* 0x000fe20003800200 */
[----:B------:R-:W-:Y:S02]  /*0460*/  MOV R35, RZ ;  /* 0x000000ff00237202 */ /* 0x000fe40000000f00 */
[----:B------:R-:W-:Y:S01]  /*0470*/  MOV R30, RZ ;  /* 0x000000ff001e7202 */ /* 0x000fe20000000f00 */
[----:B--2---:R-:W-:-:S05]  /*0480*/  FADD R29, R26, R33 ;  /* 0x000000211a1d7221 */ /* 0x004fca0000000000 */
[----:B------:R-:W-:Y:S01]  /*0490*/  FSETP.GEU.AND P0, PT, R29, R10, PT ;  /* 0x0000000a1d00720b */ /* 0x000fe20003f0e000 */
[----:B---3--:R-:W-:-:S12]  /*04a0*/  FMUL R31, R2, R5 ;  /* 0x00000005021f7220 */ /* 0x008fd80000400000 */
[----:B------:R-:W-:Y:S05]  /*04b0*/  @!P0 BRA `(.L_x_33) ;  /* 0x0000000400008947 */ /* 0x000fea0003800000 */
[----:B------:R-:W2:Y:S02]  /*04c0*/  LDG.E R0, desc[UR18][R12.64+-0x4] ;  /* 0xfffffc120c007981 */ /* 0x000ea4000c1e1900 */
[----:B--2---:R-:W-:-:S13]  /*04d0*/  FSETP.GT.AND P0, PT, R29, R0, PT ;  /* 0x000000001d00720b */ /* 0x004fda0003f04000 */
[----:B------:R-:W-:Y:S05]  /*04e0*/  @P0 BRA `(.L_x_33) ;  /* 0x0000000000f40947 */ /* 0x000fea0003800000 */
[----:B------:R-:W2:Y:S01]  /*04f0*/  LDG.E R30, desc[UR18][R24.64+-0x4] ;  /* 0xfffffc12181e7981 */ /* 0x000ea2000c1e1900 */
[----:B------:R-:W0:Y:S01]  /*0500*/  MUFU.RCP R0, R9 ;  /* 0x0000000900007308 */ /* 0x000e220000001000 */
[----:B------:R-:W-:Y:S01]  /*0510*/  FADD R33, -R10, R29 ;  /* 0x0000001d0a217221 */ /* 0x000fe20000000100 */
[----:B------:R-:W-:Y:S06]  /*0520*/  BSSY.RECONVERGENT B3, `(.L_x_34) ;  /* 0x000000b000037945 */ /* 0x000fec0003800200 */
[----:B------:R-:W1:Y:S01]  /*0530*/  FCHK P0, R33, R9 ;  /* 0x0000000921007302 */ /* 0x000e620000000000 */
[----:B0-----:R-:W-:-:S04]  /*0540*/  FFMA R3, -R9, R0, 1 ;  /* 0x3f80000009037423 */ /* 0x001fc80000000100 */
[----:B------:R-:W-:-:S04]  /*0550*/  FFMA R0, R0, R3, R0 ;  /* 0x0000000300007223 */ /* 0x000fc80000000000 */
[----:B------:R-:W-:-:S04]  /*0560*/  FFMA R3, R33, R0, RZ ;  /* 0x0000000021037223 */ /* 0x000fc800000000ff */
[----:B------:R-:W-:-:S04]  /*0570*/  FFMA R2, -R9, R3, R33 ;  /* 0x0000000309027223 */ /* 0x000fc80000000121 */
[----:B------:R-:W-:Y:S01]  /*0580*/  FFMA R0, R0, R2, R3 ;  /* 0x0000000200007223 */ /* 0x000fe20000000003 */
[----:B--2---:R-:W-:Y:S01]  /*0590*/  FMUL R30, R31, R30 ;  /* 0x0000001e1f1e7220 */ /* 0x004fe20000400000 */
[----:B-1----:R-:W-:Y:S06]  /*05a0*/  @!P0 BRA `(.L_x_35) ;  /* 0x0000000000088947 */ /* 0x002fec0003800000 */
[----:B------:R-:W-:-:S07]  /*05b0*/  MOV R26, 0x5d0 ;  /* 0x000005d0001a7802 */ /* 0x000fce0000000f00 */
[----:B------:R-:W-:Y:S05]  /*05c0*/  CALL.REL.NOINC `($__internal_1_$__cuda_sm3x_div_rn_noftz_f32_slowpath) ;  /* 0x0000001000247944 */ /* 0x000fea0003c00000 */
.L_x_35:
[----:B------:R-:W-:Y:S05]  /*05d0*/  BSYNC.RECONVERGENT B3 ;  /* 0x0000000000037941 */ /* 0x000fea0003800200 */
.L_x_34:
[----:B------:R-:W0:Y:S01]  /*05e0*/  F2I.FLOOR.NTZ R33, R0 ;  /* 0x0000000000217305 */ /* 0x000e220000207100 */
[----:B------:R-:W1:Y:S01]  /*05f0*/  LDC.64 R2, c[0x0][0x3a0] ;  /* 0x0000e800ff027b82 */ /* 0x000e620000000a00 */
[C---:B0-----:R-:W-:Y:S01]  /*0600*/  IADD3 R5, PT, PT, R33.reuse, UR4, RZ ;  /* 0x0000000421057c10 */ /* 0x041fe2000fffe0ff */
[----:B------:R-:W-:-:S04]  /*0610*/  IMAD.WIDE R32, R33, 0x4, R14 ;  /* 0x0000000421207825 */ /* 0x000fc800078e020e */
[C---:B------:R-:W-:Y:S01]  /*0620*/  IMAD.WIDE R26, R5.reuse, 0x4, R18 ;  /* 0x00000004051a7825 */ /* 0x040fe200078e0212 */
[----:B------:R-:W2:Y:S04]  /*0630*/  LDG.E R6, desc[UR18][R32.64] ;  /* 0x0000001220067981 */ /* 0x000ea8000c1e1900 */
[----:B------:R-:W3:Y:S04]  /*0640*/  LDG.E R4, desc[UR18][R26.64] ;  /* 0x000000121a047981 */ /* 0x000ee8000c1e1900 */
[----:B------:R-:W3:Y:S01]  /*0650*/  LDG.E R31, desc[UR18][R26.64+0x4] ;  /* 0x000004121a1f7981 */ /* 0x000ee2000c1e1900 */
[----:B-1----:R-:W-:-:S05]  /*0660*/  IMAD.WIDE R2, R5, 0x4, R2 ;  /* 0x0000000405027825 */ /* 0x002fca00078e0202 */
        /* <DEDUP_REMOVED lines=17> */
[----:B------:R-:W-:Y:S05]  /*0780*/  CALL.REL.NOINC `($__internal_1_$__cuda_sm3x_div_rn_noftz_f32_slowpath) ;  /* 0x0000000c00b47944 */ /* 0x000fea0003c00000 */
[----:B------:R-:W-:-:S07]  /*0790*/  MOV R27, R0 ;  /* 0x00000000001b7202 */ /* 0x000fce0000000f00 */
.L_x_37:
[----:B------:R-:W-:Y:S05]  /*07a0*/  BSYNC.RECONVERGENT B3 ;  /* 0x0000000000037941 */ /* 0x000fea0003800200 */
.L_x_36:
[----:B------:R-:W0:Y:S01]  /*07b0*/  MUFU.RCP R0, R9 ;  /* 0x0000000900007308 */ /* 0x000e220000001000 */
[----:B------:R-:W-:Y:S01]  /*07c0*/  FMUL R33, R29, R6 ;  /* 0x000000061d217220 */ /* 0x000fe20000400000 */
[----:B------:R-:W-:Y:S01]  /*07d0*/  FADD R27, R4, R27 ;  /* 0x0000001b041b7221 */ /* 0x000fe20000000000 */
[----:B------:R-:W-:Y:S03]  /*07e0*/  BSSY.RECONVERGENT B3, `(.L_x_38) ;  /* 0x000000b000037945 */ /* 0x000fe60003800200 */
[----:B------:R-:W-:Y:S02]  /*07f0*/  FMUL R35, R30, R27 ;  /* 0x0000001b1e237220 */ /* 0x000fe40000400000 */
        /* <DEDUP_REMOVED lines=8> */
[----:B------:R-:W-:Y:S05]  /*0880*/  CALL.REL.NOINC `($__internal_1_$__cuda_sm3x_div_rn_noftz_f32_slowpath) ;  /* 0x0000000c00747944 */ /* 0x000fea0003c00000 */
.L_x_39:
[----:B------:R-:W-:Y:S05]  /*0890*/  BSYNC.RECONVERGENT B3 ;  /* 0x0000000000037941 */ /* 0x000fea0003800200 */
.L_x_38:
[----:B------:R-:W-:-:S04]  /*08a0*/  FADD R5, R5, R0 ;  /* 0x0000000005057221 */ /* 0x000fc80000000000 */
[----:B------:R-:W-:-:S07]  /*08b0*/  FMUL R30, R30, R5 ;  /* 0x000000051e1e7220 */ /* 0x000fce0000400000 */
.L_x_33:
[----:B------:R-:W-:Y:S05]  /*08c0*/  BSYNC.RECONVERGENT B2 ;  /* 0x0000000000027941 */ /* 0x000fea0003800200 */
.L_x_32:
[----:B------:R-:W2:Y:S01]  /*08d0*/  LDG.E R0, desc[UR18][R22.64] ;  /* 0x0000001216007981 */ /* 0x000ea2000c1e1900 */
[----:B------:R-:W0:Y:S03]  /*08e0*/  LDC.64 R26, c[0x0][0x3b8] ;  /* 0x0000ee00ff1a7b82 */ /* 0x000e260000000a00 */
[----:B------:R-:W3:Y:S05]  /*08f0*/  LDG.E R6, desc[UR18][R20.64] ;  /* 0x0000001214067981 */ /* 0x000eea000c1e1900 */
[----:B------:R-:W1:Y:S08]  /*0900*/  LDC.64 R2, c[0x0][0x3e8] ;  /* 0x0000fa00ff027b82 */ /* 0x000e700000000a00 */
[----:B------:R-:W4:Y:S01]  /*0910*/  LDC.64 R4, c[0x0][0x3e0] ;  /* 0x0000f800ff047b82 */ /* 0x000f220000000a00 */
[----:B--2---:R-:W-:-:S02]  /*0920*/  IADD3 R0, PT, PT, R0, -0x1, RZ ;  /* 0xffffffff00007810 */ /* 0x004fc40007ffe0ff */
[----:B---3--:R-:W-:-:S03]  /*0930*/  IADD3 R6, PT, PT, R6, -0x1, RZ ;  /* 0xffffffff06067810 */ /* 0x008fc60007ffe0ff */
[--C-:B------:R-:W-:Y:S02]  /*0940*/  IMAD R29, R0, UR5, R11.reuse ;  /* 0x00000005001d7c24 */ /* 0x100fe4000f8e020b */
[----:B------:R-:W-:Y:S02]  /*0950*/  IMAD R31, R6, UR5, R11 ;  /* 0x00000005061f7c24 */ /* 0x000fe4000f8e020b */
[----:B0-----:R-:W-:-:S04]  /*0960*/  IMAD.WIDE R26, R29, 0x4, R26 ;  /* 0x000000041d1a7825 */ /* 0x001fc800078e021a */
[C---:B------:R-:W-:Y:S02]  /*0970*/  IMAD.WIDE R32, R31.reuse, 0x4, R16 ;  /* 0x000000041f207825 */ /* 0x040fe400078e0210 */
[----:B------:R-:W2:Y:S04]  /*0980*/  LDG.E R26, desc[UR18][R26.64] ;  /* 0x000000121a1a7981 */ /* 0x000ea8000c1e1900 */
[----:B------:R-:W2:Y:S01]  /*0990*/  LDG.E R33, desc[UR18][R32.64] ;  /* 0x0000001220217981 */ /* 0x000ea2000c1e1900 */
[----:B-1----:R-:W-:-:S04]  /*09a0*/  IMAD.WIDE R2, R31, 0x4, R2 ;  /* 0x000000041f027825 */ /* 0x002fc800078e0202 */
[----:B----4-:R-:W-:Y:S02]  /*09b0*/  IMAD.WIDE R36, R29, 0x4, R4 ;  /* 0x000000041d247825 */ /* 0x010fe400078e0204 */
[----:B------:R-:W3:Y:S04]  /*09c0*/  LDG.E R3, desc[UR18][R2.64] ;  /* 0x0000001202037981 */ /* 0x000ee8000c1e1900 */
[----:B------:R-:W3:Y:S01]  /*09d0*/  LDG.E R36, desc[UR18][R36.64] ;  /* 0x0000001224247981 */ /* 0x000ee2000c1e1900 */
[----:B------:R-:W-:Y:S01]  /*09e0*/  BSSY.RECONVERGENT B2, `(.L_x_40) ;  /* 0x000004a000027945 */ /* 0x000fe20003800200 */
[----:B------:R-:W-:Y:S02]  /*09f0*/  HFMA2 R5, -RZ, RZ, 0, 0 ;  /* 0x00000000ff057431 */ /* 0x000fe400000001ff */
[----:B------:R-:W-:Y:S01]  /*0a00*/  FADD R8, R35, R8 ;  /* 0x0000000823087221 */ /* 0x000fe20000000000 */
[----:B------:R-:W-:Y:S01]  /*0a10*/  FADD R7, R30, R7 ;  /* 0x000000071e077221 */ /* 0x000fe20000000000 */
        /* <DEDUP_REMOVED lines=22> */
.L_x_43:
[----:B------:R-:W-:Y:S05]  /*0b80*/  BSYNC.RECONVERGENT B3 ;  /* 0x0000000000037941 */ /* 0x000fea0003800200 */
.L_x_42:
[----:B------:R-:W0:Y:S01]  /*0b90*/  LDC R4, c[0x0][0x390] ;  /* 0x0000e400ff047b82 */ /* 0x000e220000000800 */
[----:B------:R-:W0:Y:S07]  /*0ba0*/  F2I.FLOOR.NTZ R33, R0 ;  /* 0x0000000000217305 */ /* 0x000e2e0000207100 */
[----:B------:R-:W1:Y:S01]  /*0bb0*/  LDC.64 R2, c[0x0][0x3a0] ;  /* 0x0000e800ff027b82 */ /* 0x000e620000000a00 */
[----:B0-----:R-:W-:Y:S01]  /*0bc0*/  IADD3 R31, PT, PT, R4, UR4, R33 ;  /* 0x00000004041f7c10 */ /* 0x001fe2000fffe021 */
        /* <DEDUP_REMOVED lines=10> */
[----:B0-----:R-:W-:-:S04]  /*0c70*/  FFMA R35, -R9, R0, 1 ;  /* 0x3f80000009237423 */ /* 0x001fc80000000100 */
[----:B------:R-:W-:Y:S01]  /*0c80*/  FFMA R0, R0, R35, R0 ;  /* 0x0000002300007223 */ /* 0x000fe20000000000 */
[----:B--2---:R-:W-:Y:S01]  /*0c90*/  FADD R30, R29, -R30 ;  /* 0x8000001e1d1e7221 */ /* 0x004fe20000000000 */
        /* <DEDUP_REMOVED lines=12> */
.L_x_45:
[----:B------:R-:W-:Y:S05]  /*0d60*/  BSYNC.RECONVERGENT B3 ;  /* 0x0000000000037941 */ /* 0x000fea0003800200 */
.L_x_44:
        /* <DEDUP_REMOVED lines=14> */
.L_x_47:
[----:B------:R-:W-:Y:S05]  /*0e50*/  BSYNC.RECONVERGENT B3 ;  /* 0x0000000000037941 */ /* 0x000fea0003800200 */
.L_x_46:
[----:B------:R-:W-:-:S04]  /*0e60*/  FADD R3, R4, R0 ;  /* 0x0000000004037221 */ /* 0x000fc80000000000 */
[----:B------:R-:W-:-:S07]  /*0e70*/  FMUL R6, R6, R3 ;  /* 0x0000000306067220 */ /* 0x000fce0000400000 */
.L_x_41:
[----:B------:R-:W-:Y:S05]  /*0e80*/  BSYNC.RECONVERGENT B2 ;  /* 0x0000000000027941 */ /* 0x000fea0003800200 */
.L_x_40:
[----:B------:R-:W-:Y:S01]  /*0e90*/  UIADD3 UR6, UPT, UPT, UR6, 0x2, URZ ;  /* 0x0000000206067890 */ /* 0x000fe2000fffe0ff */
[----:B------:R-:W-:Y:S01]  /*0ea0*/  IADD3 R24, P0, PT, R24, 0x8, RZ ;  /* 0x0000000818187810 */ /* 0x000fe20007f1e0ff */
[----:B------:R-:W-:Y:S01]  /*0eb0*/  FADD R8, R8, R5 ;  /* 0x0000000508087221 */ /* 0x000fe20000000000 */
[----:B------:R-:W-:Y:S01]  /*0ec0*/  IADD3 R20, P1, PT, R20, 0x8, RZ ;  /* 0x0000000814147810 */ /* 0x000fe20007f3e0ff */
[----:B------:R-:W-:Y:S01]  /*0ed0*/  UISETP.NE.AND UP0, UPT, UR6, URZ, UPT ;  /* 0x000000ff0600728c */ /* 0x000fe2000bf05270 */
[----:B------:R-:W-:Y:S01]  /*0ee0*/  IADD3 R22, P2, PT, R22, 0x8, RZ ;  /* 0x0000000816167810 */ /* 0x000fe20007f5e0ff */
[----:B------:R-:W-:Y:S01]  /*0ef0*/  FADD R7, R7, R6 ;  /* 0x0000000607077221 */ /* 0x000fe20000000000 */
[----:B------:R-:W-:Y:S01]  /*0f00*/  IADD3.X R25, PT, PT, RZ, R25, RZ, P0, !PT ;  /* 0x00000019ff197210 */ /* 0x000fe200007fe4ff */
[----:B------:R-:W-:Y:S01]  /*0f10*/  ULEA UR4, UR14, UR4, 0x1 ;  /* 0x000000040e047291 */ /* 0x000fe2000f8e08ff */
[----:B------:R-:W-:Y:S02]  /*0f20*/  IADD3.X R21, PT, PT, RZ, R21, RZ, P1, !PT ;  /* 0x00000015ff157210 */ /* 0x000fe40000ffe4ff */
[----:B------:R-:W-:-:S02]  /*0f30*/  IADD3.X R23, PT, PT, RZ, R23, RZ, P2, !PT ;  /* 0x00000017ff177210 */ /* 0x000fc400017fe4ff */
[----:B------:R-:W-:Y:S07]  /*0f40*/  BRA.U UP0, `(.L_x_48) ;  /* 0xfffffff100fc7547 */ /* 0x000fee000b83ffff */
[----:B------:R-:W-:Y:S02]  /*0f50*/  UMOV UR6, UR15 ;  /* 0x0000000f00067c82 */ /* 0x000fe40008000000 */
[----:B------:R-:W-:-:S06]  /*0f60*/  ULOP3.LUT UR4, UR6, 0x7ffffffe, URZ, 0xc0, !UPT ;  /* 0x7ffffffe06047892 */ /* 0x000fcc000f8ec0ff */
[----:B------:R-:W-:-:S07]  /*0f70*/  MOV R6, UR4 ;  /* 0x0000000400067c02 */ /* 0x000fce0008000f00 */
.L_x_31:
[----:B------:R-:W-:-:S04]  /*0f80*/  ULOP3.LUT UR4, UR6, 0x1, URZ, 0xc0, !UPT ;  /* 0x0000000106047892 */ /* 0x000fc8000f8ec0ff */
[----:B------:R-:W-:-:S09]  /*0f90*/  UISETP.NE.U32.AND UP0, UPT, UR4, 0x1, UPT ;  /* 0x000000010400788c */ /* 0x000fd2000bf05070 */
[----:B------:R-:W-:Y:S05]  /*0fa0*/  BRA.U UP0, `(.L_x_30) ;  /* 0x0000000500907547 */ /* 0x000fea000b800000 */
[----:B------:R-:W0:Y:S08]  /*0fb0*/  LDC.64 R18, c[0x0][0x3a8] ;  /* 0x0000ea00ff127b82 */ /* 0x000e300000000a00 */
[----:B------:R-:W1:Y:S08]  /*0fc0*/  LDC.64 R20, c[0x0][0x3b0] ;  /* 0x0000ec00ff147b82 */ /* 0x000e700000000a00 */
[----:B------:R-:W2:Y:S01]  /*0fd0*/  LDC.64 R22, c[0x0][0x3b8] ;  /* 0x0000ee00ff167b82 */ /* 0x000ea20000000a00 */
[----:B0-----:R-:W-:-:S07]  /*0fe0*/  IMAD.WIDE.U32 R18, R6, 0x4, R18 ;  /* 0x0000000406127825 */ /* 0x001fce00078e0012 */
[----:B------:R-:W0:Y:S01]  /*0ff0*/  LDC.64 R16, c[0x0][0x3c0] ;  /* 0x0000f000ff107b82 */ /* 0x000e220000000a00 */
[----:B------:R-:W3:Y:S01]  /*1000*/  LDG.E R18, desc[UR18][R18.64] ;  /* 0x0000001212127981 */ /* 0x000ee2000c1e1900 */
[----:B-1----:R-:W-:-:S06]  /*1010*/  IMAD.WIDE.U32 R20, R6, 0x4, R20 ;  /* 0x0000000406147825 */ /* 0x002fcc00078e0014 */
[----:B------:R-:W1:Y:S01]  /*1020*/  LDC.64 R14, c[0x0][0x3e0] ;  /* 0x0000f800ff0e7b82 */ /* 0x000e620000000a00 */
[----:B------:R-:W4:Y:S07]  /*1030*/  LDG.E R20, desc[UR18][R20.64] ;  /* 0x0000001214147981 */ /* 0x000f2e000c1e1900 */
[----:B------:R-:W5:Y:S08]  /*1040*/  LDC.64 R4, c[0x0][0x3e8] ;  /* 0x0000fa00ff047b82 */ /* 0x000f700000000a00 */
[----:B------:R-:W2:Y:S02]  /*1050*/  LDC.64 R2, c[0x0][0x3f0] ;  /* 0x0000fc00ff027b82 */ /* 0x000ea40000000a00 */
[----:B--2---:R-:W-:-:S06]  /*1060*/  IMAD.WIDE.U32 R2, R6, 0x4, R2 ;  /* 0x0000000406027825 */ /* 0x004fcc00078e0002 */
[----:B------:R-:W2:Y:S01]  /*1070*/  LDG.E R3, desc[UR18][R2.64] ;  /* 0x0000001202037981 */ /* 0x000ea2000c1e1900 */
[----:B---3--:R-:W-:Y:S02]  /*1080*/  IADD3 R0, PT, PT, R18, -0x1, RZ ;  /* 0xffffffff12007810 */ /* 0x008fe40007ffe0ff */
[----:B----4-:R-:W-:-:S03]  /*1090*/  IADD3 R24, PT, PT, R20, -0x1, RZ ;  /* 0xffffffff14187810 */ /* 0x010fc60007ffe0ff */
[--C-:B------:R-:W-:Y:S02]  /*10a0*/  IMAD R25, R0, UR5, R11.reuse ;  /* 0x0000000500197c24 */ /* 0x100fe4000f8e020b */
[----:B------:R-:W-:Y:S02]  /*10b0*/  IMAD R27, R24, UR5, R11 ;  /* 0x00000005181b7c24 */ /* 0x000fe4000f8e020b */
[----:B------:R-:W-:-:S04]  /*10c0*/  IMAD.WIDE R18, R25, 0x4, R22 ;  /* 0x0000000419127825 */ /* 0x000fc800078e0216 */
[----:B0-----:R-:W-:Y:S02]  /*10d0*/  IMAD.WIDE R16, R27, 0x4, R16 ;  /* 0x000000041b107825 */ /* 0x001fe400078e0210 */
[----:B------:R-:W3:Y:S04]  /*10e0*/  LDG.E R18, desc[UR18][R18.64] ;  /* 0x0000001212127981 */ /* 0x000ee8000c1e1900 */
[----:B------:R-:W3:Y:S01]  /*10f0*/  LDG.E R17, desc[UR18][R16.64] ;  /* 0x0000001210117981 */ /* 0x000ee2000c1e1900 */
[----:B-1----:R-:W-:-:S04]  /*1100*/  IMAD.WIDE R20, R25, 0x4, R14 ;  /* 0x0000000419147825 */ /* 0x002fc800078e020e */
[----:B-----5:R-:W-:Y:S02]  /*1110*/  IMAD.WIDE R22, R27, 0x4, R4 ;  /* 0x000000041b167825 */ /* 0x020fe400078e0204 */
[----:B------:R-:W4:Y:S04]  /*1120*/  LDG.E R20, desc[UR18][R20.64] ;  /* 0x0000001214147981 */ /* 0x000f28000c1e1900 */
[----:B------:R-:W4:Y:S01]  /*1130*/  LDG.E R23, desc[UR18][R22.64] ;  /* 0x0000001216177981 */ /* 0x000f22000c1e1900 */
[----:B------:R-:W-:Y:S01]  /*1140*/  BSSY.RECONVERGENT B2, `(.L_x_49) ;  /* 0x0000048000027945 */ /* 0x000fe20003800200 */
[----:B------:R-:W-:Y:S01]  /*1150*/  HFMA2 R15, -RZ, RZ, 0, 0 ;  /* 0x00000000ff0f7431 */ /* 0x000fe200000001ff */
[----:B------:R-:W-:Y:S01]  /*1160*/  MOV R0, RZ ;  /* 0x000000ff00007202 */ /* 0x000fe20000000f00 */
[----:B---3--:R-:W-:-:S05]  /*1170*/  FADD R5, R18, R17 ;  /* 0x0000001112057221 */ /* 0x008fca0000000000 */
[----:B------:R-:W-:Y:S01]  /*1180*/  FSETP.GEU.AND P0, PT, R5, R10, PT ;  /* 0x0000000a0500720b */ /* 0x000fe20003f0e000 */
[----:B----4-:R-:W-:-:S04]  /*1190*/  FMUL R4, R20, R23 ;  /* 0x0000001714047220 */ /* 0x010fc80000400000 */
[----:B--2---:R-:W-:-:S08]  /*11a0*/  FMUL R4, R4, R3 ;  /* 0x0000000304047220 */ /* 0x004fd00000400000 */
[----:B------:R-:W-:Y:S05]  /*11b0*/  @!P0 BRA `(.L_x_50) ;  /* 0x0000000400008947 */ /* 0x000fea0003800000 */
[----:B------:R-:W2:Y:S02]  /*11c0*/  LDG.E R12, desc[UR18][R12.64+-0x4] ;  /* 0xfffffc120c0c7981 */ /* 0x000ea4000c1e1900 */
[----:B--2---:R-:W-:-:S13]  /*11d0*/  FSETP.GT.AND P0, PT, R5, R12, PT ;  /* 0x0000000c0500720b */ /* 0x004fda0003f04000 */
[----:B------:R-:W-:Y:S05]  /*11e0*/  @P0 BRA `(.L_x_50) ;  /* 0x0000000000f40947 */ /* 0x000fea0003800000 */
        /* <DEDUP_REMOVED lines=12> */
.L_x_52:
[----:B------:R-:W-:Y:S05]  /*12b0*/  BSYNC.RECONVERGENT B3 ;  /* 0x0000000000037941 */ /* 0x000fea0003800200 */
.L_x_51:
[----:B------:R-:W0:Y:S01]  /*12c0*/  LDC.64 R12, c[0x0][0x3c8] ;  /* 0x0000f200ff0c7b82 */ /* 0x000e220000000a00 */
[----:B------:R-:W1:Y:S01]  /*12d0*/  LDCU UR4, c[0x0][0x390] ;  /* 0x00007200ff0477ac */ /* 0x000e620008000800 */
[----:B------:R-:W1:Y:S06]  /*12e0*/  F2I.FLOOR.NTZ R17, R0 ;  /* 0x0000000000117305 */ /* 0x000e6c0000207100 */
[----:B------:R-:W2:Y:S08]  /*12f0*/  LDC.64 R2, c[0x0][0x398] ;  /* 0x0000e600ff027b82 */ /* 0x000eb00000000a00 */
[----:B------:R-:W3:Y:S01]  /*1300*/  LDC.64 R14, c[0x0][0x3a0] ;  /* 0x0000e800ff0e7b82 */ /* 0x000ee20000000a00 */
[----:B-1----:R-:W-:-:S02]  /*1310*/  IMAD R19, R6, UR4, R17 ;  /* 0x0000000406137c24 */ /* 0x002fc4000f8e0211 */
[----:B0-----:R-:W-:-:S06]  /*1320*/  IMAD.WIDE R12, R17, 0x4, R12 ;  /* 0x00000004110c7825 */ /* 0x001fcc00078e020c */
[----:B------:R-:W4:Y:S01]  /*1330*/  LDG.E R12, desc[UR18][R12.64] ;  /* 0x000000120c0c7981 */ /* 0x000f22000c1e1900 */
[----:B--2---:R-:W-:-:S05]  /*1340*/  IMAD.WIDE R2, R19, 0x4, R2 ;  /* 0x0000000413027825 */ /* 0x004fca00078e0202 */
[----:B------:R-:W2:Y:S04]  /*1350*/  LDG.E R10, desc[UR18][R2.64] ;  /* 0x00000012020a7981 */ /* 0x000ea8000c1e1900 */
[----:B------:R-:W2:Y:S01]  /*1360*/  LDG.E R17, desc[UR18][R2.64+0x4] ;  /* 0x0000041202117981 */ /* 0x000ea2000c1e1900 */
[----:B---3--:R-:W-:-:S05]  /*1370*/  IMAD.WIDE R14, R19, 0x4, R14 ;  /* 0x00000004130e7825 */ /* 0x008fca00078e020e */
[----:B------:R-:W3:Y:S04]  /*1380*/  LDG.E R6, desc[UR18][R14.64] ;  /* 0x000000120e067981 */ /* 0x000ee8000c1e1900 */
[----:B------:R-:W3:Y:S01]  /*1390*/  LDG.E R19, desc[UR18][R14.64+0x4] ;  /* 0x000004120e137981 */ /* 0x000ee2000c1e1900 */
[----:B------:R-:W0:Y:S01]  /*13a0*/  MUFU.RCP R16, R9 ;  /* 0x0000000900107308 */ /* 0x000e220000001000 */
[----:B------:R-:W-:Y:S01]  /*13b0*/  BSSY.RECONVERGENT B3, `(.L_x_53) ;  /* 0x000000f000037945 */ /* 0x000fe20003800200 */
[----:B----4-:R-:W-:Y:S01]  /*13c0*/  FADD R5, R5, -R12 ;  /* 0x8000000c05057221 */ /* 0x010fe20000000000 */
[----:B--2---:R-:W-:-:S04]  /*13d0*/  FADD R0, -R10, R17 ;  /* 0x000000110a007221 */ /* 0x004fc80000000100 */
[----:B------:R-:W-:Y:S01]  /*13e0*/  FMUL R33, R0, R5 ;  /* 0x0000000500217220 */ /* 0x000fe20000400000 */
[----:B0-----:R-:W-:-:S03]  /*13f0*/  FFMA R17, -R9, R16, 1 ;  /* 0x3f80000009117423 */ /* 0x001fc60000000110 */
[----:B------:R-:W0:Y:S01]  /*1400*/  FCHK P0, R33, R9 ;  /* 0x0000000921007302 */ /* 0x000e220000000000 */
[----:B------:R-:W-:-:S04]  /*1410*/  FFMA R0, R16, R17, R16 ;  /* 0x0000001110007223 */ /* 0x000fc80000000010 */
[----:B------:R-:W-:-:S04]  /*1420*/  FFMA R2, R0, R33, RZ ;  /* 0x0000002100027223 */ /* 0x000fc800000000ff */
[----:B------:R-:W-:Y:S01]  /*1430*/  FFMA R3, -R9, R2, R33 ;  /* 0x0000000209037223 */ /* 0x000fe20000000121 */
[----:B---3--:R-:W-:-:S03]  /*1440*/  FADD R12, -R6, R19 ;  /* 0x00000013060c7221 */ /* 0x008fc60000000100 */
[----:B------:R-:W-:Y:S01]  /*1450*/  FFMA R3, R0, R3, R2 ;  /* 0x0000000300037223 */ /* 0x000fe20000000002 */
[----:B0-----:R-:W-:Y:S06]  /*1460*/  @!P0 BRA `(.L_x_54) ;  /* 0x00000000000c8947 */ /* 0x001fec0003800000 */
[----:B------:R-:W-:-:S07]  /*1470*/  MOV R26, 0x1490 ;  /* 0x00001490001a7802 */ /* 0x000fce0000000f00 */
[----:B------:R-:W-:Y:S05]  /*1480*/  CALL.REL.NOINC `($__internal_1_$__cuda_sm3x_div_rn_noftz_f32_slowpath) ;  /* 0x0000000000747944 */ /* 0x000fea0003c00000 */
[----:B------:R-:W-:-:S07]  /*1490*/  MOV R3, R0 ;  /* 0x0000000000037202 */ /* 0x000fce0000000f00 */
.L_x_54:
[----:B------:R-:W-:Y:S05]  /*14a0*/  BSYNC.RECONVERGENT B3 ;  /* 0x0000000000037941 */ /* 0x000fea0003800200 */
.L_x_53:
        /* <DEDUP_REMOVED lines=14> */
.L_x_56:
[----:B------:R-:W-:Y:S05]  /*1590*/  BSYNC.RECONVERGENT B3 ;  /* 0x0000000000037941 */ /* 0x000fea0003800200 */
.L_x_55:
[----:B------:R-:W-:-:S04]  /*15a0*/  FADD R3, R6, R0 ;  /* 0x0000000006037221 */ /* 0x000fc80000000000 */
[----:B------:R-:W-:-:S07]  /*15b0*/  FMUL R0, R4, R3 ;  /* 0x0000000304007220 */ /* 0x000fce0000400000 */
.L_x_50:
[----:B------:R-:W-:Y:S05]  /*15c0*/  BSYNC.RECONVERGENT B2 ;  /* 0x0000000000027941 */ /* 0x000fea0003800200 */
.L_x_49:
[----:B------:R-:W-:Y:S01]  /*15d0*/  FADD R8, R8, R15 ;  /* 0x0000000f08087221 */ /* 0x000fe20000000000 */
[----:B------:R-:W-:-:S07]  /*15e0*/  FADD R7, R7, R0 ;  /* 0x0000000007077221 */ /* 0x000fce0000000000 */
.L_x_30:
[----:B------:R-:W0:Y:S08]  /*15f0*/  LDC.64 R2, c[0x0][0x380] ;  /* 0x0000e000ff027b82 */ /* 0x000e300000000a00 */
[----:B------:R-:W1:Y:S01]  /*1600*/  LDC.64 R4, c[0x0][0x388] ;  /* 0x0000e200ff047b82 */ /* 0x000e620000000a00 */
[----:B0-----:R-:W-:-:S05]  /*1610*/  IMAD.WIDE R2, R11, 0x4, R2 ;  /* 0x000000040b027825 */ /* 0x001fca00078e0202 */
[----:B------:R-:W-:Y:S01]  /*1620*/  STG.E desc[UR18][R2.64], R8 ;  /* 0x0000000802007986 */ /* 0x000fe2000c101912 */
[----:B-1----:R-:W-:-:S05]  /*1630*/  IMAD.WIDE R4, R11, 0x4, R4 ;  /* 0x000000040b047825 */ /* 0x002fca00078e0204 */
[----:B------:R-:W-:Y:S01]  /*1640*/  STG.E desc[UR18][R4.64], R7 ;  /* 0x0000000704007986 */ /* 0x000fe2000c101912 */
[----:B------:R-:W-:Y:S05]  /*1650*/  EXIT ;  /* 0x000000000000794d */ /* 0x000fea0003800000 */
        .weak           $__internal_1_$__cuda_sm3x_div_rn_noftz_f32_slowpath
        .type           $__internal_1_$__cuda_sm3x_div_rn_noftz_f32_slowpath,@function
        .size           $__internal_1_$__cuda_sm3x_div_rn_noftz_f32_slowpath,(.L_x_123 - $__internal_1_$__cuda_sm3x_div_rn_noftz_f32_slowpath)
$__internal_1_$__cuda_sm3x_div_rn_noftz_f32_slowpath:
        /* <DEDUP_REMOVED lines=18> */
[----:B------:R-:W-:Y:S02]  /*1780*/  FSETP.NEU.FTZ.AND P2, PT, |R33|, +INF , PT ;  /* 0x7f8000002100780b */ /* 0x000fe40003f5d200 */
        /* <DEDUP_REMOVED lines=16> */
.L_x_58:
[----:B------:R-:W-:Y:S01]  /*1890*/  LEA R27, R3, 0xc0800000, 0x17 ;  /* 0xc0800000031b7811 */ /* 0x000fe200078eb8ff */
[----:B------:R-:W-:Y:S01]  /*18a0*/  BSSY.RECONVERGENT B1, `(.L_x_63) ;  /* 0x0000036000017945 */ /* 0x000fe20003800200 */
[----:B------:R-:W-:Y:S02]  /*18b0*/  IADD3 R28, PT, PT, R28, -0x7f, RZ ;  /* 0xffffff811c1c7810 */ /* 0x000fe40007ffe0ff */
[----:B------:R-:W-:Y:S02]  /*18c0*/  IADD3 R34, PT, PT, -R27, R32, RZ ;  /* 0x000000201b227210 */ /* 0x000fe40007ffe1ff */
[C---:B------:R-:W-:Y:S01]  /*18d0*/  IADD3 R3, PT, PT, R28.reuse, 0x7f, -R3 ;  /* 0x0000007f1c037810 */ /* 0x040fe20007ffe803 */
[----:B------:R-:W-:Y:S01]  /*18e0*/  IMAD R0, R28, -0x800000, R33 ;  /* 0xff8000001c007824 */ /* 0x000fe200078e0221 */
[----:B------:R-:W0:Y:S01]  /*18f0*/  MUFU.RCP R32, R34 ;  /* 0x0000002200207308 */ /* 0x000e220000001000 */
[----:B------:R-:W-:Y:S01]  /*1900*/  FADD.FTZ R27, -R34, -RZ ;  /* 0x800000ff221b7221 */ /* 0x000fe20000010100 */
[----:B------:R-:W-:-:S03]  /*1910*/  IADD3 R3, PT, PT, R3, R2, RZ ;  /* 0x0000000203037210 */ /* 0x000fc60007ffe0ff */
        /* <DEDUP_REMOVED lines=42> */
.L_x_65:
[----:B------:R-:W-:-:S04]  /*1bc0*/  LOP3.LUT R0, R0, 0x80000000, RZ, 0xc0, !PT ;  /* 0x8000000000007812 */ /* 0x000fc800078ec0ff */
[----:B------:R-:W-:Y:S01]  /*1bd0*/  LOP3.LUT R0, R0, 0x7f800000, RZ, 0xfc, !PT ;  /* 0x7f80000000007812 */ /* 0x000fe200078efcff */
[----:B------:R-:W-:Y:S06]  /*1be0*/  BRA `(.L_x_66) ;  /* 0x0000000000047947 */ /* 0x000fec0003800000 */
.L_x_64:
[----:B------:R-:W-:-:S07]  /*1bf0*/  LEA R0, R3, R0, 0x17 ;  /* 0x0000000003007211 */ /* 0x000fce00078eb8ff */
.L_x_66:
[----:B------:R-:W-:Y:S05]  /*1c00*/  BSYNC.RECONVERGENT B1 ;  /* 0x0000000000017941 */ /* 0x000fea0003800200 */
.L_x_63:
[----:B------:R-:W-:Y:S05]  /*1c10*/  BRA `(.L_x_67) ;  /* 0x0000000000207947 */ /* 0x000fea0003800000 */
.L_x_62:
[----:B------:R-:W-:-:S04]  /*1c20*/  LOP3.LUT R32, R32, 0x80000000, R33, 0x48, !PT ;  /* 0x8000000020207812 */ /* 0x000fc800078e4821 */
[----:B------:R-:W-:Y:S01]  /*1c30*/  LOP3.LUT R0, R32, 0x7f800000, RZ, 0xfc, !PT ;  /* 0x7f80000020007812 */ /* 0x000fe200078efcff */
[----:B------:R-:W-:Y:S06]  /*1c40*/  BRA `(.L_x_67) ;  /* 0x0000000000147947 */ /* 0x000fec0003800000 */
.L_x_61:
[----:B------:R-:W-:Y:S01]  /*1c50*/  LOP3.LUT R0, R32, 0x80000000, R33, 0x48, !PT ;  /* 0x8000000020007812 */ /* 0x000fe200078e4821 */
[----:B------:R-:W-:Y:S06]  /*1c60*/  BRA `(.L_x_67) ;  /* 0x00000000000c7947 */ /* 0x000fec0003800000 */
.L_x_60:
[----:B------:R-:W0:Y:S01]  /*1c70*/  MUFU.RSQ R0, -QNAN ;  /* 0xffc0000000007908 */ /* 0x000e220000001400 */
[----:B------:R-:W-:Y:S05]  /*1c80*/  BRA `(.L_x_67) ;  /* 0x0000000000047947 */ /* 0x000fea0003800000 */
.L_x_59:
[----:B------:R-:W-:-:S07]  /*1c90*/  FADD.FTZ R0, R33, R9 ;  /* 0x0000000921007221 */ /* 0x000fce0000010000 */
.L_x_67:
[----:B------:R-:W-:Y:S05]  /*1ca0*/  BSYNC.RECONVERGENT B0 ;  /* 0x0000000000007941 */ /* 0x000fea0003800200 */
.L_x_57:
[----:B------:R-:W-:-:S04]  /*1cb0*/  HFMA2 R27, -RZ, RZ, 0, 0 ;  /* 0x00000000ff1b7431 */ /* 0x000fc800000001ff */
[----:B0-----:R-:W-:Y:S05]  /*1cc0*/  RET.REL.NODEC R26 `(_Z15tfm_linear_2dlyPfS_iiPKfS1_PKiS3_S1_S1_S1_iiiiS1_S1_S1_) ;  /* 0xffffffe01acc7950 */ /* 0x001fea0003c3ffff */
.L_x_68:
        /* <DEDUP_REMOVED lines=11> */
.L_x_123:


//--------------------- .text._Z15tfm_linear_normPfS_iiPKfS1_PKiS3_S1_S1_iiiiS1_S1_ --------------------------
	.section	.text._Z15tfm_linear_normPfS_iiPKfS1_PKiS3_S1_S1_iiiiS1_S1_,"ax",@progbits
	.align	128
        .global         _Z15tfm_linear_normPfS_iiPKfS1_PKiS3_S1_S1_iiiiS1_S1_
        .type           _Z15tfm_linear_normPfS_iiPKfS1_PKiS3_S1_S1_iiiiS1_S1_,@function
        .size           _Z15tfm_linear_normPfS_iiPKfS1_PKiS3_S1_S1_iiiiS1_S1_,(.L_x_124 - _Z15tfm_linear_normPfS_iiPKfS1_PKiS3_S1_S1_iiiiS1_S1_)
        .other          _Z15tfm_linear_normPfS_iiPKfS1_PKiS3_S1_S1_iiiiS1_S1_,@"STO_CUDA_ENTRY STV_DEFAULT"
_Z15tfm_linear_normPfS_iiPKfS1_PKiS3_S1_S1_iiiiS1_S1_:
.text._Z15tfm_linear_normPfS_iiPKfS1_PKiS3_S1_S1_iiiiS1_S1_:
        /* <DEDUP_REMOVED lines=22> */
[----:B------:R-:W-:Y:S01]  /*0160*/  MOV R10, RZ ;  /* 0x000000ff000a7202 */ /* 0x000fe20000000f00 */
[----:B-1----:R-:W-:Y:S01]  /*0170*/  UIMAD UR4, UR4, UR7, URZ ;  /* 0x00000007040472a4 */ /* 0x002fe2000f8e02ff */
[----:B------:R-:W-:-:S03]  /*0180*/  MOV R12, RZ ;  /* 0x000000ff000c7202 */ /* 0x000fc60000000f00 */
[----:B------:R-:W-:Y:S01]  /*0190*/  UIMAD UR5, UR4, UR5, URZ ;  /* 0x00000005040572a4 */ /* 0x000fe2000f8e02ff */
[----:B--2---:R-:W-:Y:S01]  /*01a0*/  IMAD.WIDE R22, R5, 0x4, R22 ;  /* 0x0000000405167825 */ /* 0x004fe200078e0216 */
[----:B------:R-:W-:-:S03]  /*01b0*/  MOV R5, RZ ;  /* 0x000000ff00057202 */ /* 0x000fc60000000f00 */
[----:B---3--:R-:W-:Y:S01]  /*01c0*/  FADD R6, R0, -R3 ;  /* 0x8000000300067221 */ /* 0x008fe20000000000 */
[----:B------:R-:W-:Y:S06]  /*01d0*/  BRA.U !UP0, `(.L_x_70) ;  /* 0x0000000d086c7547 */ /* 0x000fec000b800000 */
[----:B------:R-:W0:Y:S01]  /*01e0*/  LDCU.64 UR10, c[0x0][0x3e0] ;  /* 0x00007c00ff0a77ac */ /* 0x000e220008000a00 */
[----:B------:R-:W1:Y:S01]  /*01f0*/  LDC R7, c[0x0][0x390] ;  /* 0x0000e400ff077b82 */ /* 0x000e620000000800 */
[----:B------:R-:W-:Y:S01]  /*0200*/  HFMA2 R10, -RZ, RZ, 0, 0 ;  /* 0x00000000ff0a7431 */ /* 0x000fe200000001ff */
[----:B------:R-:W2:Y:S01]  /*0210*/  LDCU.64 UR8, c[0x0][0x3b0] ;  /* 0x00007600ff0877ac */ /* 0x000ea20008000a00 */
[----:B------:R-:W3:Y:S05]  /*0220*/  LDCU.64 UR12, c[0x0][0x3a8] ;  /* 0x00007500ff0c77ac */ /* 0x000eea0008000a00 */
[----:B------:R-:W4:Y:S01]  /*0230*/  LDC.64 R20, c[0x0][0x3c0] ;  /* 0x0000f000ff147b82 */ /* 0x000f220000000a00 */
[----:B------:R-:W-:Y:S01]  /*0240*/  ULOP3.LUT UR4, UR6, 0x7ffffffe, URZ, 0xc0, !UPT ;  /* 0x7ffffffe06047892 */ /* 0x000fe2000f8ec0ff */
[----:B------:R-:W1:Y:S01]  /*0250*/  LDCU UR16, c[0x0][0x390] ;  /* 0x00007200ff1077ac */ /* 0x000e620008000800 */
[----:B0-----:R-:W-:-:S04]  /*0260*/  UIADD3 UR10, UP0, UPT, UR10, 0x4, URZ ;  /* 0x000000040a0a7890 */ /* 0x001fc8000ff1e0ff */
[----:B------:R-:W-:Y:S01]  /*0270*/  MOV R5, UR4 ;  /* 0x0000000400057c02 */ /* 0x000fe20008000f00 */
        /* <DEDUP_REMOVED lines=8> */
[----:B------:R-:W-:Y:S01]  /*0300*/  UIADD3 UR12, UPT, UPT, -UR4, URZ, URZ ;  /* 0x000000ff040c7290 */ /* 0x000fe2000fffe1ff */
[----:B------:R-:W-:-:S02]  /*0310*/  MOV R16, UR6 ;  /* 0x0000000600107c02 */ /* 0x000fc40008000f00 */
[----:B------:R-:W-:Y:S01]  /*0320*/  MOV R19, UR9 ;  /* 0x0000000900137c02 */ /* 0x000fe20008000f00 */
[----:B------:R-:W-:Y:S01]  /*0330*/  UMOV UR4, URZ ;  /* 0x000000ff00047c82 */ /* 0x000fe20008000000 */
[----:B------:R-:W-:-:S07]  /*0340*/  MOV R17, UR7 ;  /* 0x0000000700117c02 */ /* 0x000fce0008000f00 */
.L_x_87:
[----:B------:R-:W2:Y:S01]  /*0350*/  LDG.E R0, desc[UR14][R16.64+-0x4] ;  /* 0xfffffc0e10007981 */ /* 0x000ea2000c1e1900 */
[----:B------:R-:W0:Y:S03]  /*0360*/  LDC.64 R24, c[0x0][0x3b8] ;  /* 0x0000ee00ff187b82 */ /* 0x000e260000000a00 */
[----:B------:R-:W3:Y:S05]  /*0370*/  LDG.E R4, desc[UR14][R18.64+-0x4] ;  /* 0xfffffc0e12047981 */ /* 0x000eea000c1e1900 */
[----:B------:R-:W5:Y:S01]  /*0380*/  LDC.64 R8, c[0x0][0x3d8] ;  /* 0x0000f600ff087b82 */ /* 0x000f620000000a00 */
[----:B--2---:R-:W-:-:S02]  /*0390*/  IADD3 R11, PT, PT, R0, -0x1, RZ ;  /* 0xffffffff000b7810 */ /* 0x004fc40007ffe0ff */
[----:B---3--:R-:W-:-:S03]  /*03a0*/  IADD3 R13, PT, PT, R4, -0x1, RZ ;  /* 0xffffffff040d7810 */ /* 0x008fc60007ffe0ff */
[--C-:B------:R-:W-:Y:S02]  /*03b0*/  IMAD R11, R11, UR5, R2.reuse ;  /* 0x000000050b0b7c24 */ /* 0x100fe4000f8e0202 */
[----:B------:R-:W-:Y:S02]  /*03c0*/  IMAD R13, R13, UR5, R2 ;  /* 0x000000050d0d7c24 */ /* 0x000fe4000f8e0202 */
[----:B0-----:R-:W-:-:S04]  /*03d0*/  IMAD.WIDE R30, R11, 0x4, R24 ;  /* 0x000000040b1e7825 */ /* 0x001fc800078e0218 */
[----:B------:R-:W-:Y:S01]  /*03e0*/  IMAD.WIDE R24, R13, 0x4, R24 ;  /* 0x000000040d187825 */ /* 0x000fe200078e0218 */
[----:B------:R-:W2:Y:S05]  /*03f0*/  LDG.E R28, desc[UR14][R30.64] ;  /* 0x0000000e1e1c7981 */ /* 0x000eaa000c1e1900 */
[----:B------:R-:W2:Y:S01]  /*0400*/  LDG.E R25, desc[UR14][R24.64] ;  /* 0x0000000e18197981 */ /* 0x000ea2000c1e1900 */
[----:B-----5:R-:W-:-:S04]  /*0410*/  IMAD.WIDE R32, R11, 0x4, R8 ;  /* 0x000000040b207825 */ /* 0x020fc800078e0208 */
[----:B------:R-:W-:Y:S02]  /*0420*/  IMAD.WIDE R8, R13, 0x4, R8 ;  /* 0x000000040d087825 */ /* 0x000fe400078e0208 */
        /* <DEDUP_REMOVED lines=16> */
[----:B------:R-:W3:Y:S01]  /*0530*/  FCHK P0, R0, R6 ;  /* 0x0000000600007302 */ /* 0x000ee20000000000 */
[----:B0-----:R-:W-:-:S04]  /*0540*/  FFMA R4, -R6, R9, 1 ;  /* 0x3f80000006047423 */ /* 0x001fc80000000109 */
[----:B------:R-:W-:-:S04]  /*0550*/  FFMA R9, R9, R4, R9 ;  /* 0x0000000409097223 */ /* 0x000fc80000000009 */
[----:B------:R-:W-:-:S04]  /*0560*/  FFMA R4, R0, R9, RZ ;  /* 0x0000000900047223 */ /* 0x000fc800000000ff */
[----:B------:R-:W-:-:S04]  /*0570*/  FFMA R8, -R6, R4, R0 ;  /* 0x0000000406087223 */ /* 0x000fc80000000100 */
[----:B------:R-:W-:Y:S01]  /*0580*/  FFMA R4, R9, R8, R4 ;  /* 0x0000000809047223 */ /* 0x000fe20000000004 */
[----:B--2---:R-:W-:Y:S01]  /*0590*/  FMUL R31, R26, R31 ;  /* 0x0000001f1a1f7220 */ /* 0x004fe20000400000 */
[----:B---3--:R-:W-:Y:S06]  /*05a0*/  @!P0 BRA `(.L_x_74) ;  /* 0x00000000000c8947 */ /* 0x008fec0003800000 */
[----:B------:R-:W-:-:S07]  /*05b0*/  MOV R4, 0x5d0 ;  /* 0x000005d000047802 */ /* 0x000fce0000000f00 */
[----:B-1--4-:R-:W-:Y:S05]  /*05c0*/  CALL.REL.NOINC `($__internal_2_$__cuda_sm3x_div_rn_noftz_f32_slowpath) ;  /* 0x0000001000307944 */ /* 0x012fea0003c00000 */
[----:B------:R-:W-:-:S07]  /*05d0*/  MOV R4, R0 ;  /* 0x0000000000047202 */ /* 0x000fce0000000f00 */
.L_x_74:
[----:B-1----:R-:W-:Y:S05]  /*05e0*/  BSYNC.RECONVERGENT B3 ;  /* 0x0000000000037941 */ /* 0x002fea0003800200 */
.L_x_73:
[----:B------:R-:W0:Y:S01]  /*05f0*/  LDC.64 R24, c[0x0][0x398] ;  /* 0x0000e600ff187b82 */ /* 0x000e220000000a00 */
[----:B------:R-:W1:Y:S07]  /*0600*/  F2I.FLOOR.NTZ R27, R4 ;  /* 0x00000004001b7305 */ /* 0x000e6e0000207100 */
[----:B------:R-:W2:Y:S01]  /*0610*/  LDC.64 R8, c[0x0][0x3a0] ;  /* 0x0000e800ff087b82 */ /* 0x000ea20000000a00 */
[C---:B-1----:R-:W-:Y:S01]  /*0620*/  IADD3 R11, PT, PT, R27.reuse, UR4, RZ ;  /* 0x000000041b0b7c10 */ /* 0x042fe2000fffe0ff */
[----:B----4-:R-:W-:-:S06]  /*0630*/  IMAD.WIDE R26, R27, 0x4, R20 ;  /* 0x000000041b1a7825 */ /* 0x010fcc00078e0214 */
[----:B------:R-:W3:Y:S01]  /*0640*/  LDG.E R27, desc[UR14][R26.64] ;  /* 0x0000000e1a1b7981 */ /* 0x000ee2000c1e1900 */
[----:B0-----:R-:W-:-:S05]  /*0650*/  IMAD.WIDE R24, R11, 0x4, R24 ;  /* 0x000000040b187825 */ /* 0x001fca00078e0218 */
[----:B------:R-:W4:Y:S04]  /*0660*/  LDG.E R30, desc[UR14][R24.64] ;  /* 0x0000000e181e7981 */ /* 0x000f28000c1e1900 */
[----:B------:R-:W4:Y:S01]  /*0670*/  LDG.E R13, desc[UR14][R24.64+0x4] ;  /* 0x0000040e180d7981 */ /* 0x000f22000c1e1900 */
[----:B--2---:R-:W-:-:S05]  /*0680*/  IMAD.WIDE R8, R11, 0x4, R8 ;  /* 0x000000040b087825 */ /* 0x004fca00078e0208 */
[----:B------:R-:W2:Y:S04]  /*0690*/  LDG.E R29, desc[UR14][R8.64] ;  /* 0x0000000e081d7981 */ /* 0x000ea8000c1e1900 */
[----:B------:R-:W2:Y:S01]  /*06a0*/  LDG.E R32, desc[UR14][R8.64+0x4] ;  /* 0x0000040e08207981 */ /* 0x000ea2000c1e1900 */
[----:B------:R-:W0:Y:S01]  /*06b0*/  MUFU.RCP R11, R6 ;  /* 0x00000006000b7308 */ /* 0x000e220000001000 */
[----:B------:R-:W-:Y:S01]  /*06c0*/  BSSY.RECONVERGENT B3, `(.L_x_75) ;  /* 0x0000010000037945 */ /* 0x000fe20003800200 */
[----:B0-----:R-:W-:-:S04]  /*06d0*/  FFMA R0, -R6, R11, 1 ;  /* 0x3f80000006007423 */ /* 0x001fc8000000010b */
[----:B------:R-:W-:Y:S01]  /*06e0*/  FFMA R0, R11, R0, R11 ;  /* 0x000000000b007223 */ /* 0x000fe2000000000b */
[----:B---3--:R-:W-:Y:S01]  /*06f0*/  FADD R28, R28, -R27 ;  /* 0x8000001b1c1c7221 */ /* 0x008fe20000000000 */
[----:B----4-:R-:W-:-:S04]  /*0700*/  FADD R13, -R30, R13 ;  /* 0x0000000d1e0d7221 */ /* 0x010fc80000000100 */
[----:B------:R-:W-:-:S04]  /*0710*/  FMUL R13, R13, R28 ;  /* 0x0000001c0d0d7220 */ /* 0x000fc80000400000 */
[----:B------:R-:W0:Y:S01]  /*0720*/  FCHK P0, R13, R6 ;  /* 0x000000060d007302 */ /* 0x000e220000000000 */
[----:B------:R-:W-:-:S04]  /*0730*/  FFMA R11, R0, R13, RZ ;  /* 0x0000000d000b7223 */ /* 0x000fc800000000ff */
[----:B------:R-:W-:Y:S01]  /*0740*/  FFMA R4, -R6, R11, R13 ;  /* 0x0000000b06047223 */ /* 0x000fe2000000010d */
[----:B--2---:R-:W-:-:S03]  /*0750*/  FADD R27, -R29, R32 ;  /* 0x000000201d1b7221 */ /* 0x004fc60000000100 */
[----:B------:R-:W-:Y:S01]  /*0760*/  FFMA R11, R0, R4, R11 ;  /* 0x00000004000b7223 */ /* 0x000fe2000000000b */
[----:B0-----:R-:W-:Y:S06]  /*0770*/  @!P0 BRA `(.L_x_76) ;  /* 0x0000000000108947 */ /* 0x001fec0003800000 */
[----:B------:R-:W-:Y:S02]  /*0780*/  MOV R0, R13 ;  /* 0x0000000d00007202 */ /* 0x000fe40000000f00 */
[----:B------:R-:W-:-:S07]  /*0790*/  MOV R4, 0x7b0 ;  /* 0x000007b000047802 */ /* 0x000fce0000000f00 */
[----:B------:R-:W-:Y:S05]  /*07a0*/  CALL.REL.NOINC `($__internal_2_$__cuda_sm3x_div_rn_noftz_f32_slowpath) ;  /* 0x0000000c00b87944 */ /* 0x000fea0003c00000 */
[----:B------:R-:W-:-:S07]  /*07b0*/  MOV R11, R0 ;  /* 0x00000000000b7202 */ /* 0x000fce0000000f00 */
.L_x_76:
[----:B------:R-:W-:Y:S05]  /*07c0*/  BSYNC.RECONVERGENT B3 ;  /* 0x0000000000037941 */ /* 0x000fea0003800200 */
.L_x_75:
        /* <DEDUP_REMOVED lines=14> */
[----:B------:R-:W-:Y:S05]  /*08b0*/  CALL.REL.NOINC `($__internal_2_$__cuda_sm3x_div_rn_noftz_f32_slowpath) ;  /* 0x0000000c00747944 */ /* 0x000fea0003c00000 */
.L_x_78:
[----:B------:R-:W-:Y:S05]  /*08c0*/  BSYNC.RECONVERGENT B3 ;  /* 0x0000000000037941 */ /* 0x000fea0003800200 */
.L_x_77:
[----:B------:R-:W-:-:S04]  /*08d0*/  FADD R0, R29, R0 ;  /* 0x000000001d007221 */ /* 0x000fc80000000000 */
[----:B------:R-:W-:-:S07]  /*08e0*/  FMUL R11, R31, R0 ;  /* 0x000000001f0b7220 */ /* 0x000fce0000400000 */
.L_x_72:
[----:B-1----:R-:W-:Y:S05]  /*08f0*/  BSYNC.RECONVERGENT B2 ;  /* 0x0000000000027941 */ /* 0x002fea0003800200 */
.L_x_71:
[----:B------:R-:W2:Y:S01]  /*0900*/  LDG.E R0, desc[UR14][R16.64] ;  /* 0x0000000e10007981 */ /* 0x000ea2000c1e1900 */
[----:B------:R-:W0:Y:S03]  /*0910*/  LDC.64 R24, c[0x0][0x3b8] ;  /* 0x0000ee00ff187b82 */ /* 0x000e260000000a00 */
[----:B------:R-:W3:Y:S05]  /*0920*/  LDG.E R4, desc[UR14][R18.64] ;  /* 0x0000000e12047981 */ /* 0x000eea000c1e1900 */
[----:B------:R-:W1:Y:S01]  /*0930*/  LDC.64 R8, c[0x0][0x3d8] ;  /* 0x0000f600ff087b82 */ /* 0x000e620000000a00 */
[----:B--2---:R-:W-:-:S02]  /*0940*/  IADD3 R13, PT, PT, R0, -0x1, RZ ;  /* 0xffffffff000d7810 */ /* 0x004fc40007ffe0ff */
[----:B---3--:R-:W-:-:S03]  /*0950*/  IADD3 R29, PT, PT, R4, -0x1, RZ ;  /* 0xffffffff041d7810 */ /* 0x008fc60007ffe0ff */
[--C-:B------:R-:W-:Y:S02]  /*0960*/  IMAD R13, R13, UR5, R2.reuse ;  /* 0x000000050d0d7c24 */ /* 0x100fe4000f8e0202 */
[----:B------:R-:W-:Y:S02]  /*0970*/  IMAD R31, R29, UR5, R2 ;  /* 0x000000051d1f7c24 */ /* 0x000fe4000f8e0202 */
[----:B0-----:R-:W-:-:S04]  /*0980*/  IMAD.WIDE R28, R13, 0x4, R24 ;  /* 0x000000040d1c7825 */ /* 0x001fc800078e0218 */
[----:B------:R-:W-:Y:S02]  /*0990*/  IMAD.WIDE R24, R31, 0x4, R24 ;  /* 0x000000041f187825 */ /* 0x000fe400078e0218 */
[----:B------:R0:W2:Y:S04]  /*09a0*/  LDG.E R28, desc[UR14][R28.64] ;  /* 0x0000000e1c1c7981 */ /* 0x0000a8000c1e1900 */
[----:B------:R-:W2:Y:S01]  /*09b0*/  LDG.E R25, desc[UR14][R24.64] ;  /* 0x0000000e18197981 */ /* 0x000ea2000c1e1900 */
[----:B-1----:R-:W-:-:S04]  /*09c0*/  IMAD.WIDE R32, R13, 0x4, R8 ;  /* 0x000000040d207825 */ /* 0x002fc800078e0208 */
[----:B------:R-:W-:Y:S02]  /*09d0*/  IMAD.WIDE R8, R31, 0x4, R8 ;  /* 0x000000041f087825 */ /* 0x000fe400078e0208 */
[----:B------:R-:W3:Y:S04]  /*09e0*/  LDG.E R32, desc[UR14][R32.64] ;  /* 0x0000000e20207981 */ /* 0x000ee8000c1e1900 */
[----:B------:R-:W3:Y:S01]  /*09f0*/  LDG.E R9, desc[UR14][R8.64] ;  /* 0x0000000e08097981 */ /* 0x000ee2000c1e1900 */
[----:B------:R-:W-:Y:S01]  /*0a00*/  BSSY.RECONVERGENT B2, `(.L_x_79) ;  /* 0x000004c000027945 */ /* 0x000fe20003800200 */
[----:B------:R-:W-:Y:S02]  /*0a10*/  HFMA2 R31, -RZ, RZ, 0, 0 ;  /* 0x00000000ff1f7431 */ /* 0x000fe400000001ff */
[----:B------:R-:W-:Y:S01]  /*0a20*/  FADD R12, R27, R12 ;  /* 0x0000000c1b0c7221 */ /* 0x000fe20000000000 */
[----:B------:R-:W-:Y:S01]  /*0a30*/  FADD R10, R11, R10 ;  /* 0x0000000a0b0a7221 */ /* 0x000fe20000000000 */
[----:B0-----:R-:W-:Y:S01]  /*0a40*/  MOV R29, RZ ;  /* 0x000000ff001d7202 */ /* 0x001fe20000000f00 */
        /* <DEDUP_REMOVED lines=19> */
[----:B------:R-:W-:Y:S02]  /*0b80*/  MOV R0, R11 ;  /* 0x0000000b00007202 */ /* 0x000fe40000000f00 */
[----:B------:R-:W-:-:S07]  /*0b90*/  MOV R4, 0xbb0 ;  /* 0x00000bb000047802 */ /* 0x000fce0000000f00 */
[----:B----4-:R-:W-:Y:S05]  /*0ba0*/  CALL.REL.NOINC `($__internal_2_$__cuda_sm3x_div_rn_noftz_f32_slowpath) ;  /* 0x0000000800b87944 */ /* 0x010fea0003c00000 */
.L_x_82:
[----:B------:R-:W-:Y:S05]  /*0bb0*/  BSYNC.RECONVERGENT B3 ;  /* 0x0000000000037941 */ /* 0x000fea0003800200 */
.L_x_81:
[----:B------:R-:W0:Y:S01]  /*0bc0*/  LDC.64 R24, c[0x0][0x398] ;  /* 0x0000e600ff187b82 */ /* 0x000e220000000a00 */
[----:B------:R-:W1:Y:S07]  /*0bd0*/  F2I.FLOOR.NTZ R0, R0 ;  /* 0x0000000000007305 */ /* 0x000e6e0000207100 */
[----:B------:R-:W2:Y:S01]  /*0be0*/  LDC.64 R8, c[0x0][0x3a0] ;  /* 0x0000e800ff087b82 */ /* 0x000ea20000000a00 */
[----:B-1----:R-:W-:Y:S01]  /*0bf0*/  IADD3 R11, PT, PT, R7, UR4, R0 ;  /* 0x00000004070b7c10 */ /* 0x002fe2000fffe000 */
[----:B----4-:R-:W-:-:S05]  /*0c00*/  IMAD.WIDE R32, R0, 0x4, R20 ;  /* 0x0000000400207825 */ /* 0x010fca00078e0214 */
        /* <DEDUP_REMOVED lines=9> */
[----:B0-----:R-:W-:Y:S01]  /*0ca0*/  FFMA R26, -R6, R11, 1 ;  /* 0x3f800000061a7423 */ /* 0x001fe2000000010b */
[----:B---3--:R-:W-:Y:S01]  /*0cb0*/  FADD R31, R30, -R31 ;  /* 0x8000001f1e1f7221 */ /* 0x008fe20000000000 */
[----:B----4-:R-:W-:-:S04]  /*0cc0*/  FADD R0, -R28, R13 ;  /* 0x0000000d1c007221 */ /* 0x010fc80000000100 */
[----:B------:R-:W-:-:S04]  /*0cd0*/  FMUL R13, R0, R31 ;  /* 0x0000001f000d7220 */ /* 0x000fc80000400000 */
[----:B------:R-:W0:Y:S01]  /*0ce0*/  FCHK P0, R13, R6 ;  /* 0x000000060d007302 */ /* 0x000e220000000000 */
[----:B------:R-:W-:-:S04]  /*0cf0*/  FFMA R0, R11, R26, R11 ;  /* 0x0000001a0b007223 */ /* 0x000fc8000000000b */
        /* <DEDUP_REMOVED lines=9> */
.L_x_84:
[----:B------:R-:W-:Y:S05]  /*0d90*/  BSYNC.RECONVERGENT B3 ;  /* 0x0000000000037941 */ /* 0x000fea0003800200 */
.L_x_83:
        /* <DEDUP_REMOVED lines=15> */
.L_x_86:
[----:B------:R-:W-:Y:S05]  /*0e90*/  BSYNC.RECONVERGENT B3 ;  /* 0x0000000000037941 */ /* 0x000fea0003800200 */
.L_x_85:
[----:B------:R-:W-:-:S04]  /*0ea0*/  FADD R0, R27, R0 ;  /* 0x000000001b007221 */ /* 0x000fc80000000000 */
[----:B------:R-:W-:-:S07]  /*0eb0*/  FMUL R29, R29, R0 ;  /* 0x000000001d1d7220 */ /* 0x000fce0000400000 */
.L_x_80:
[----:B------:R-:W-:Y:S05]  /*0ec0*/  BSYNC.RECONVERGENT B2 ;  /* 0x0000000000027941 */ /* 0x000fea0003800200 */
.L_x_79:
        /* <DEDUP_REMOVED lines=12> */
.L_x_70:
[----:B------:R-:W0:Y:S02]  /*0f90*/  LDCU UR4, c[0x0][0x394] ;  /* 0x00007280ff0477ac */ /* 0x000e240008000800 */
[----:B0-----:R-:W-:-:S04]  /*0fa0*/  ULOP3.LUT UR4, UR4, 0x1, URZ, 0xc0, !UPT ;  /* 0x0000000104047892 */ /* 0x001fc8000f8ec0ff */
[----:B------:R-:W-:-:S09]  /*0fb0*/  UISETP.NE.U32.AND UP0, UPT, UR4, 0x1, UPT ;  /* 0x000000010400788c */ /* 0x000fd2000bf05070 */
[----:B------:R-:W-:Y:S05]  /*0fc0*/  BRA.U UP0, `(.L_x_69) ;  /* 0x0000000500947547 */ /* 0x000fea000b800000 */
[----:B------:R-:W0:Y:S08]  /*0fd0*/  LDC.64 R16, c[0x0][0x3a8] ;  /* 0x0000ea00ff107b82 */ /* 0x000e300000000a00 */
[----:B------:R-:W1:Y:S08]  /*0fe0*/  LDC.64 R18, c[0x0][0x3b0] ;  /* 0x0000ec00ff127b82 */ /* 0x000e700000000a00 */
[----:B------:R-:W4:Y:S01]  /*0ff0*/  LDC.64 R24, c[0x0][0x3b8] ;  /* 0x0000ee00ff187b82 */ /* 0x000f220000000a00 */
[----:B0-----:R-:W-:-:S07]  /*1000*/  IMAD.WIDE.U32 R16, R5, 0x4, R16 ;  /* 0x0000000405107825 */ /* 0x001fce00078e0010 */
[----:B------:R-:W0:Y:S01]  /*1010*/  LDC.64 R14, c[0x0][0x3d8] ;  /* 0x0000f600ff0e7b82 */ /* 0x000e220000000a00 */
[----:B------:R-:W2:Y:S01]  /*1020*/  LDG.E R16, desc[UR14][R16.64] ;  /* 0x0000000e10107981 */ /* 0x000ea2000c1e1900 */
[----:B-1----:R-:W-:-:S06]  /*1030*/  IMAD.WIDE.U32 R18, R5, 0x4, R18 ;  /* 0x0000000405127825 */ /* 0x002fcc00078e0012 */
[----:B------:R-:W1:Y:S01]  /*1040*/  LDC.64 R8, c[0x0][0x3e0] ;  /* 0x0000f800ff087b82 */ /* 0x000e620000000a00 */
[----:B------:R-:W3:Y:S01]  /*1050*/  LDG.E R18, desc[UR14][R18.64] ;  /* 0x0000000e12127981 */ /* 0x000ee2000c1e1900 */
[----:B-1----:R-:W-:-:S06]  /*1060*/  IMAD.WIDE.U32 R8, R5, 0x4, R8 ;  /* 0x0000000405087825 */ /* 0x002fcc00078e0008 */
[----:B------:R-:W5:Y:S01]  /*1070*/  LDG.E R8, desc[UR14][R8.64] ;  /* 0x0000000e08087981 */ /* 0x000f62000c1e1900 */
[----:B--2---:R-:W-:Y:S02]  /*1080*/  IADD3 R7, PT, PT, R16, -0x1, RZ ;  /* 0xffffffff10077810 */ /* 0x004fe40007ffe0ff */
[----:B---3--:R-:W-:-:S03]  /*1090*/  IADD3 R11, PT, PT, R18, -0x1, RZ ;  /* 0xffffffff120b7810 */ /* 0x008fc60007ffe0ff */
[--C-:B------:R-:W-:Y:S02]  /*10a0*/  IMAD R7, R7, UR5, R2.reuse ;  /* 0x0000000507077c24 */ /* 0x100fe4000f8e0202 */
[----:B------:R-:W-:Y:S02]  /*10b0*/  IMAD R11, R11, UR5, R2 ;  /* 0x000000050b0b7c24 */ /* 0x000fe4000f8e0202 */
[----:B----4-:R-:W-:-:S04]  /*10c0*/  IMAD.WIDE R20, R7, 0x4, R24 ;  /* 0x0000000407147825 */ /* 0x010fc800078e0218 */
[----:B------:R-:W-:Y:S02]  /*10d0*/  IMAD.WIDE R24, R11, 0x4, R24 ;  /* 0x000000040b187825 */ /* 0x000fe400078e0218 */
[----:B------:R-:W2:Y:S04]  /*10e0*/  LDG.E R20, desc[UR14][R20.64] ;  /* 0x0000000e14147981 */ /* 0x000ea8000c1e1900 */
[----:B------:R-:W2:Y:S01]  /*10f0*/  LDG.E R25, desc[UR14][R24.64] ;  /* 0x0000000e18197981 */ /* 0x000ea2000c1e1900 */
[----:B0-----:R-:W-:-:S04]  /*1100*/  IMAD.WIDE R16, R7, 0x4, R14 ;  /* 0x0000000407107825 */ /* 0x001fc800078e020e */
[----:B------:R-:W-:Y:S02]  /*1110*/  IMAD.WIDE R18, R11, 0x4, R14 ;  /* 0x000000040b127825 */ /* 0x000fe400078e020e */
[----:B------:R-:W3:Y:S04]  /*1120*/  LDG.E R16, desc[UR14][R16.64] ;  /* 0x0000000e10107981 */ /* 0x000ee8000c1e1900 */
[----:B------:R-:W3:Y:S01]  /*1130*/  LDG.E R19, desc[UR14][R18.64] ;  /* 0x0000000e12137981 */ /* 0x000ee2000c1e1900 */
[----:B------:R-:W-:Y:S01]  /*1140*/  BSSY.RECONVERGENT B2, `(.L_x_88) ;  /* 0x000004b000027945 */ /* 0x000fe20003800200 */
[----:B------:R-:W-:Y:S01]  /*1150*/  HFMA2 R15, -RZ, RZ, 0, 0 ;  /* 0x00000000ff0f7431 */ /* 0x000fe200000001ff */
[----:B------:R-:W-:Y:S01]  /*1160*/  MOV R11, RZ ;  /* 0x000000ff000b7202 */ /* 0x000fe20000000f00 */
[----:B--2---:R-:W-:-:S05]  /*1170*/  FADD R14, R20, R25 ;  /* 0x00000019140e7221 */ /* 0x004fca0000000000 */
[----:B------:R-:W-:Y:S01]  /*1180*/  FSETP.GEU.AND P0, PT, R14, R3, PT ;  /* 0x000000030e00720b */ /* 0x000fe20003f0e000 */
[----:B---3--:R-:W-:-:S04]  /*1190*/  FMUL R7, R16, R19 ;  /* 0x0000001310077220 */ /* 0x008fc80000400000 */
[----:B-----5:R-:W-:-:S08]  /*11a0*/  FMUL R7, R7, R8 ;  /* 0x0000000807077220 */ /* 0x020fd00000400000 */
        /* <DEDUP_REMOVED lines=17> */
.L_x_91:
[----:B------:R-:W-:Y:S05]  /*12c0*/  BSYNC.RECONVERGENT B3 ;  /* 0x0000000000037941 */ /* 0x000fea0003800200 */
.L_x_90:
        /* <DEDUP_REMOVED lines=16> */
[----:B0-----:R-:W-:-:S04]  /*13d0*/  FFMA R0, -R6, R13, 1 ;  /* 0x3f80000006007423 */ /* 0x001fc8000000010d */
[----:B------:R-:W-:Y:S01]  /*13e0*/  FFMA R0, R13, R0, R13 ;  /* 0x000000000d007223 */ /* 0x000fe2000000000d */
[----:B----4-:R-:W-:Y:S01]  /*13f0*/  FADD R14, R14, -R19 ;  /* 0x800000130e0e7221 */ /* 0x010fe20000000000 */
[----:B--2---:R-:W-:-:S04]  /*1400*/  FADD R11, -R5, R4 ;  /* 0x00000004050b7221 */ /* 0x004fc80000000100 */
[----:B------:R-:W-:-:S04]  /*1410*/  FMUL R11, R11, R14 ;  /* 0x0000000e0b0b7220 */ /* 0x000fc80000400000 */
[----:B------:R-:W0:Y:S01]  /*1420*/  FCHK P0, R11, R6 ;  /* 0x000000060b007302 */ /* 0x000e220000000000 */
[----:B------:R-:W-:-:S04]  /*1430*/  FFMA R9, R0, R11, RZ ;  /* 0x0000000b00097223 */ /* 0x000fc800000000ff */
[----:B------:R-:W-:Y:S01]  /*1440*/  FFMA R4, -R6, R9, R11 ;  /* 0x0000000906047223 */ /* 0x000fe2000000010b */
[----:B---3--:R-:W-:-:S03]  /*1450*/  FADD R15, -R3, R20 ;  /* 0x00000014030f7221 */ /* 0x008fc60000000100 */
[----:B------:R-:W-:Y:S01]  /*1460*/  FFMA R4, R0, R4, R9 ;  /* 0x0000000400047223 */ /* 0x000fe20000000009 */
[----:B0-----:R-:W-:Y:S06]  /*1470*/  @!P0 BRA `(.L_x_93) ;  /* 0x0000000000108947 */ /* 0x001fec0003800000 */
[----:B------:R-:W-:Y:S02]  /*1480*/  MOV R0, R11 ;  /* 0x0000000b00007202 */ /* 0x000fe40000000f00 */
[----:B------:R-:W-:-:S07]  /*1490*/  MOV R4, 0x14b0 ;  /* 0x000014b000047802 */ /* 0x000fce0000000f00 */
[----:B------:R-:W-:Y:S05]  /*14a0*/  CALL.REL.NOINC `($__internal_2_$__cuda_sm3x_div_rn_noftz_f32_slowpath) ;  /* 0x0000000000787944 */ /* 0x000fea0003c00000 */
[----:B------:R-:W-:-:S07]  /*14b0*/  MOV R4, R0 ;  /* 0x0000000000047202 */ /* 0x000fce0000000f00 */
.L_x_93:
[----:B------:R-:W-:Y:S05]  /*14c0*/  BSYNC.RECONVERGENT B3 ;  /* 0x0000000000037941 */ /* 0x000fea0003800200 */
.L_x_92:
        /* <DEDUP_REMOVED lines=15> */
.L_x_95:
[----:B------:R-:W-:Y:S05]  /*15c0*/  BSYNC.RECONVERGENT B3 ;  /* 0x0000000000037941 */ /* 0x000fea0003800200 */
.L_x_94:
[----:B------:R-:W-:-:S04]  /*15d0*/  FADD R0, R3, R0 ;  /* 0x0000000003007221 */ /* 0x000fc80000000000 */
[----:B------:R-:W-:-:S07]  /*15e0*/  FMUL R11, R7, R0 ;  /* 0x00000000070b7220 */ /* 0x000fce0000400000 */
.L_x_89:
[----:B------:R-:W-:Y:S05]  /*15f0*/  BSYNC.RECONVERGENT B2 ;  /* 0x0000000000027941 */ /* 0x000fea0003800200 */
.L_x_88:
[----:B------:R-:W-:Y:S01]  /*1600*/  FADD R12, R12, R15 ;  /* 0x0000000f0c0c7221 */ /* 0x000fe20000000000 */
[----:B------:R-:W-:-:S07]  /*1610*/  FADD R10, R10, R11 ;  /* 0x0000000b0a0a7221 */ /* 0x000fce0000000000 */
.L_x_69:
[----:B------:R-:W0:Y:S08]  /*1620*/  LDC.64 R4, c[0x0][0x380] ;  /* 0x0000e000ff047b82 */ /* 0x000e300000000a00 */
[----:B------:R-:W1:Y:S01]  /*1630*/  LDC.64 R6, c[0x0][0x388] ;  /* 0x0000e200ff067b82 */ /* 0x000e620000000a00 */
[----:B0-----:R-:W-:-:S05]  /*1640*/  IMAD.WIDE R4, R2, 0x4, R4 ;  /* 0x0000000402047825 */ /* 0x001fca00078e0204 */
[----:B------:R-:W-:Y:S01]  /*1650*/  STG.E desc[UR14][R4.64], R12 ;  /* 0x0000000c04007986 */ /* 0x000fe2000c10190e */
[----:B-1----:R-:W-:-:S05]  /*1660*/  IMAD.WIDE R2, R2, 0x4, R6 ;  /* 0x0000000402027825 */ /* 0x002fca00078e0206 */
[----:B------:R-:W-:Y:S01]  /*1670*/  STG.E desc[UR14][R2.64], R10 ;  /* 0x0000000a02007986 */ /* 0x000fe2000c10190e */
[----:B------:R-:W-:Y:S05]  /*1680*/  EXIT ;  /* 0x000000000000794d */ /* 0x000fea0003800000 */
        .weak           $__internal_2_$__cuda_sm3x_div_rn_noftz_f32_slowpath
        .type           $__internal_2_$__cuda_sm3x_div_rn_noftz_f32_slowpath,@function
        .size           $__internal_2_$__cuda_sm3x_div_rn_noftz_f32_slowpath,(.L_x_124 - $__internal_2_$__cuda_sm3x_div_rn_noftz_f32_slowpath)
$__internal_2_$__cuda_sm3x_div_rn_noftz_f32_slowpath:
        /* <DEDUP_REMOVED lines=35> */
.L_x_97:
[----:B------:R-:W-:Y:S01]  /*18c0*/  LEA R32, R8, 0xc0800000, 0x17 ;  /* 0xc080000008207811 */ /* 0x000fe200078eb8ff */
[----:B------:R-:W-:Y:S01]  /*18d0*/  BSSY.RECONVERGENT B1, `(.L_x_102) ;  /* 0x0000036000017945 */ /* 0x000fe20003800200 */
[----:B------:R-:W-:Y:S02]  /*18e0*/  IADD3 R13, PT, PT, R13, -0x7f, RZ ;  /* 0xffffff810d0d7810 */ /* 0x000fe40007ffe0ff */
[----:B------:R-:W-:-:S03]  /*18f0*/  IADD3 R32, PT, PT, -R32, R25, RZ ;  /* 0x0000001920207210 */ /* 0x000fc60007ffe1ff */
[----:B------:R-:W-:Y:S01]  /*1900*/  IMAD R0, R13, -0x800000, R0 ;  /* 0xff8000000d007824 */ /* 0x000fe200078e0200 */
[----:B------:R-:W0:Y:S01]  /*1910*/  MUFU.RCP R24, R32 ;  /* 0x0000002000187308 */ /* 0x000e220000001000 */
[----:B------:R-:W-:-:S04]  /*1920*/  FADD.FTZ R11, -R32, -RZ ;  /* 0x800000ff200b7221 */ /* 0x000fc80000010100 */
[----:B0-----:R-:W-:-:S04]  /*1930*/  FFMA R25, R24, R11, 1 ;  /* 0x3f80000018197423 */ /* 0x001fc8000000000b */
[----:B------:R-:W-:-:S04]  /*1940*/  FFMA R25, R24, R25, R24 ;  /* 0x0000001918197223 */ /* 0x000fc80000000018 */
[----:B------:R-:W-:-:S04]  /*1950*/  FFMA R24, R0, R25, RZ ;  /* 0x0000001900187223 */ /* 0x000fc800000000ff */
[----:B------:R-:W-:-:S04]  /*1960*/  FFMA R26, R11, R24, R0 ;  /* 0x000000180b1a7223 */ /* 0x000fc80000000000 */
[----:B------:R-:W-:Y:S01]  /*1970*/  FFMA R26, R25, R26, R24 ;  /* 0x0000001a191a7223 */ /* 0x000fe20000000018 */
[----:B------:R-:W-:-:S03]  /*1980*/  IADD3 R24, PT, PT, R13, 0x7f, -R8 ;  /* 0x0000007f0d187810 */ /* 0x000fc60007ffe808 */
[----:B------:R-:W-:Y:S01]  /*1990*/  FFMA R11, R11, R26, R0 ;  /* 0x0000001a0b0b7223 */ /* 0x000fe20000000000 */
[----:B------:R-:W-:-:S03]  /*19a0*/  IADD3 R9, PT, PT, R24, R9, RZ ;  /* 0x0000000918097210 */ /* 0x000fc60007ffe0ff */
        /* <DEDUP_REMOVED lines=36> */
.L_x_104:
[----:B------:R-:W-:-:S04]  /*1bf0*/  LOP3.LUT R0, R0, 0x80000000, RZ, 0xc0, !PT ;  /* 0x8000000000007812 */ /* 0x000fc800078ec0ff */
[----:B------:R-:W-:Y:S01]  /*1c00*/  LOP3.LUT R0, R0, 0x7f800000, RZ, 0xfc, !PT ;  /* 0x7f80000000007812 */ /* 0x000fe200078efcff */
[----:B------:R-:W-:Y:S06]  /*1c10*/  BRA `(.L_x_105) ;  /* 0x0000000000047947 */ /* 0x000fec0003800000 */
.L_x_103:
[----:B------:R-:W-:-:S07]  /*1c20*/  LEA R0, R9, R0, 0x17 ;  /* 0x0000000009007211 */ /* 0x000fce00078eb8ff */
.L_x_105:
[----:B------:R-:W-:Y:S05]  /*1c30*/  BSYNC.RECONVERGENT B1 ;  /* 0x0000000000017941 */ /* 0x000fea0003800200 */
.L_x_102:
[----:B------:R-:W-:Y:S05]  /*1c40*/  BRA `(.L_x_106) ;  /* 0x0000000000207947 */ /* 0x000fea0003800000 */
.L_x_101:
[----:B------:R-:W-:-:S04]  /*1c50*/  LOP3.LUT R0, R25, 0x80000000, R0, 0x48, !PT ;  /* 0x8000000019007812 */ /* 0x000fc800078e4800 */
[----:B------:R-:W-:Y:S01]  /*1c60*/  LOP3.LUT R0, R0, 0x7f800000, RZ, 0xfc, !PT ;  /* 0x7f80000000007812 */ /* 0x000fe200078efcff */
[----:B------:R-:W-:Y:S06]  /*1c70*/  BRA `(.L_x_106) ;  /* 0x0000000000147947 */ /* 0x000fec0003800000 */
.L_x_100:
[----:B------:R-:W-:Y:S01]  /*1c80*/  LOP3.LUT R0, R25, 0x80000000, R0, 0x48, !PT ;  /* 0x8000000019007812 */ /* 0x000fe200078e4800 */
[----:B------:R-:W-:Y:S06]  /*1c90*/  BRA `(.L_x_106) ;  /* 0x00000000000c7947 */ /* 0x000fec0003800000 */
.L_x_99:
[----:B------:R-:W0:Y:S01]  /*1ca0*/  MUFU.RSQ R0, -QNAN ;  /* 0xffc0000000007908 */ /* 0x000e220000001400 */
[----:B------:R-:W-:Y:S05]  /*1cb0*/  BRA `(.L_x_106) ;  /* 0x0000000000047947 */ /* 0x000fea0003800000 */
.L_x_98:
[----:B------:R-:W-:-:S07]  /*1cc0*/  FADD.FTZ R0, R0, R6 ;  /* 0x0000000600007221 */ /* 0x000fce0000010000 */
.L_x_106:
[----:B------:R-:W-:Y:S05]  /*1cd0*/  BSYNC.RECONVERGENT B0 ;  /* 0x0000000000007941 */ /* 0x000fea0003800200 */
.L_x_96:
[----:B------:R-:W-:Y:S01]  /*1ce0*/  HFMA2 R9, -RZ, RZ, 0, 0 ;  /* 0x00000000ff097431 */ /* 0x000fe200000001ff */
[----:B------:R-:W-:-:S04]  /*1cf0*/  MOV R8, R4 ;  /* 0x0000000400087202 */ /* 0x000fc80000000f00 */
[----:B0-----:R-:W-:Y:S05]  /*1d00*/  RET.REL.NODEC R8 `(_Z15tfm_linear_normPfS_iiPKfS1_PKiS3_S1_S1_iiiiS1_S1_) ;  /* 0xffffffe008bc7950 */ /* 0x001fea0003c3ffff */
.L_x_107:
        /* <DEDUP_REMOVED lines=15> */
.L_x_124:


//--------------------- .text._Z12tfm_near_hmcPfS_iiPKfS1_PKiS3_S3_S3_iiiiS1_S1_S1_ --------------------------
	.section	.text._Z12tfm_near_hmcPfS_iiPKfS1_PKiS3_S3_S3_iiiiS1_S1_S1_,"ax",@progbits
	.align	128
        .global         _Z12tfm_near_hmcPfS_iiPKfS1_PKiS3_S3_S3_iiiiS1_S1_S1_
        .type           _Z12tfm_near_hmcPfS_iiPKfS1_PKiS3_S3_S3_iiiiS1_S1_S1_,@function
        .size           _Z12tfm_near_hmcPfS_iiPKfS1_PKiS3_S3_S3_iiiiS1_S1_S1_,(.L_x_128 - _Z12tfm_near_hmcPfS_iiPKfS1_PKiS3_S3_S3_iiiiS1_S1_S1_)
        .other          _Z12tfm_near_hmcPfS_iiPKfS1_PKiS3_S3_S3_iiiiS1_S1_S1_,@"STO_CUDA_ENTRY STV_DEFAULT"
_Z12tfm_near_hmcPfS_iiPKfS1_PKiS3_S3_S3_iiiiS1_S1_S1_:
.text._Z12tfm_near_hmcPfS_iiPKfS1_PKiS3_S3_S3_iiiiS1_S1_S1_:
        /* <DEDUP_REMOVED lines=9> */
[----:B------:R-:W-:Y:S02]  /*0090*/  HFMA2 R14, -RZ, RZ, 0, 0 ;  /* 0x00000000ff0e7431 */ /* 0x000fe400000001ff */
[----:B------:R-:W-:Y:S01]  /*00a0*/  IMAD.MOV.U32 R2, RZ, RZ, RZ ;  /* 0x000000ffff027224 */ /* 0x000fe200078e00ff */
[----:B------:R-:W1:Y:S01]  /*00b0*/  LDCU.64 UR14, c[0x0][0x358] ;  /* 0x00006b00ff0e77ac */ /* 0x000e620008000a00 */
[----:B0-----:R-:W-:-:S09]  /*00c0*/  UISETP.GE.AND UP0, UPT, UR7, 0x1, UPT ;  /* 0x000000010700788c */ /* 0x001fd2000bf06270 */
[----:B-1----:R-:W-:Y:S05]  /*00d0*/  BRA.U !UP0, `(.L_x_108) ;  /* 0x0000000d08f47547 */ /* 0x002fea000b800000 */
[----:B------:R-:W0:Y:S01]  /*00e0*/  LDCU UR4, c[0x0][0x3cc] ;  /* 0x00007980ff0477ac */ /* 0x000e220008000800 */
[----:B------:R-:W-:Y:S02]  /*00f0*/  CS2R R2, SRZ ;  /* 0x0000000000027805 */ /* 0x000fe4000001ff00 */
[----:B------:R-:W-:Y:S01]  /*0100*/  MOV R4, RZ ;  /* 0x000000ff00047202 */ /* 0x000fe20000000f00 */
[----:B------:R-:W1:Y:S01]  /*0110*/  LDCU UR5, c[0x0][0x394] ;  /* 0x00007280ff0577ac */ /* 0x000e620008000800 */
[----:B------:R-:W0:Y:S01]  /*0120*/  LDCU.64 UR8, c[0x0][0x3d0] ;  /* 0x00007a00ff0877ac */ /* 0x000e220008000a00 */
[----:B------:R-:W-:Y:S02]  /*0130*/  UISETP.NE.AND UP1, UPT, UR7, 0x1, UPT ;  /* 0x000000010700788c */ /* 0x000fe4000bf25270 */
[----:B-1----:R-:W-:Y:S02]  /*0140*/  ULOP3.LUT UR5, UR5, 0x1, URZ, 0xc0, !UPT ;  /* 0x0000000105057892 */ /* 0x002fe4000f8ec0ff */
[----:B0-----:R-:W-:-:S02]  /*0150*/  UIMAD UR4, UR8, UR4, URZ ;  /* 0x00000004080472a4 */ /* 0x001fc4000f8e02ff */
[----:B------:R-:W-:Y:S02]  /*0160*/  UISETP.NE.U32.AND UP0, UPT, UR5, 0x1, UPT ;  /* 0x000000010500788c */ /* 0x000fe4000bf05070 */
[----:B------:R-:W-:Y:S01]  /*0170*/  UIMAD UR4, UR4, UR9, URZ ;  /* 0x00000009040472a4 */ /* 0x000fe2000f8e02ff */
[----:B------:R-:W-:Y:S11]  /*0180*/  BRA.U !UP1, `(.L_x_109) ;  /* 0x0000000909907547 */ /* 0x000ff6000b800000 */
[----:B------:R-:W0:Y:S01]  /*0190*/  LDCU.64 UR10, c[0x0][0x3e8] ;  /* 0x00007d00ff0a77ac */ /* 0x000e220008000a00 */
[----:B------:R-:W1:Y:S01]  /*01a0*/  LDC R5, c[0x0][0x390] ;  /* 0x0000e400ff057b82 */ /* 0x000e620000000800 */
[----:B------:R-:W-:Y:S02]  /*01b0*/  HFMA2 R7, -RZ, RZ, 0, 0 ;  /* 0x00000000ff077431 */ /* 0x000fe400000001ff */
[----:B------:R-:W-:Y:S01]  /*01c0*/  IMAD.MOV.U32 R2, RZ, RZ, RZ ;  /* 0x000000ffff027224 */ /* 0x000fe200078e00ff */
[----:B------:R-:W2:Y:S01]  /*01d0*/  LDCU.64 UR8, c[0x0][0x3b0] ;  /* 0x00007600ff0877ac */ /* 0x000ea20008000a00 */
[----:B------:R-:W3:Y:S01]  /*01e0*/  LDCU.64 UR12, c[0x0][0x3a8] ;  /* 0x00007500ff0c77ac */ /* 0x000ee20008000a00 */
[----:B------:R-:W-:Y:S02]  /*01f0*/  ULOP3.LUT UR5, UR7, 0x7ffffffe, URZ, 0xc0, !UPT ;  /* 0x7ffffffe07057892 */ /* 0x000fe4000f8ec0ff */
[----:B0-----:R-:W-:-:S04]  /*0200*/  UIADD3 UR10, UP1, UPT, UR10, 0x4, URZ ;  /* 0x000000040a0a7890 */ /* 0x001fc8000ff3e0ff */
[----:B------:R-:W-:Y:S01]  /*0210*/  IMAD.U32 R3, RZ, RZ, UR5 ;  /* 0x00000005ff037e24 */ /* 0x000fe2000f8e00ff */
[----:B------:R-:W-:Y:S02]  /*0220*/  UIADD3.X UR11, UPT, UPT, URZ, UR11, URZ, UP1, !UPT ;  /* 0x0000000bff0b7290 */ /* 0x000fe40008ffe4ff */
[----:B--2---:R-:W-:Y:S01]  /*0230*/  UIADD3 UR8, UP2, UPT, UR8, 0x4, URZ ;  /* 0x0000000408087890 */ /* 0x004fe2000ff5e0ff */
[----:B------:R-:W-:Y:S01]  /*0240*/  MOV R22, UR10 ;  /* 0x0000000a00167c02 */ /* 0x000fe20008000f00 */
[----:B---3--:R-:W-:Y:S02]  /*0250*/  UIADD3 UR6, UP1, UPT, UR12, 0x4, URZ ;  /* 0x000000040c067890 */ /* 0x008fe4000ff3e0ff */
[----:B------:R-:W-:Y:S01]  /*0260*/  UIADD3.X UR9, UPT, UPT, URZ, UR9, URZ, UP2, !UPT ;  /* 0x00000009ff097290 */ /* 0x000fe200097fe4ff */
[----:B------:R-:W-:Y:S01]  /*0270*/  IMAD.U32 R23, RZ, RZ, UR11 ;  /* 0x0000000bff177e24 */ /* 0x000fe2000f8e00ff */
[----:B------:R-:W-:Y:S01]  /*0280*/  UIADD3.X UR7, UPT, UPT, URZ, UR13, URZ, UP1, !UPT ;  /* 0x0000000dff077290 */ /* 0x000fe20008ffe4ff */
[----:B------:R-:W-:Y:S01]  /*0290*/  IMAD.U32 R28, RZ, RZ, UR8 ;  /* 0x00000008ff1c7e24 */ /* 0x000fe2000f8e00ff */
[----:B------:R-:W-:Y:S01]  /*02a0*/  MOV R10, UR6 ;  /* 0x00000006000a7c02 */ /* 0x000fe20008000f00 */
[----:B------:R-:W-:Y:S01]  /*02b0*/  UIADD3 UR12, UPT, UPT, -UR5, URZ, URZ ;  /* 0x000000ff050c7290 */ /* 0x000fe2000fffe1ff */
[----:B------:R-:W-:-:S02]  /*02c0*/  MOV R29, UR9 ;  /* 0x00000009001d7c02 */ /* 0x000fc40008000f00 */
[----:B------:R-:W-:-:S09]  /*02d0*/  IMAD.U32 R19, RZ, RZ, UR7 ;  /* 0x00000007ff137e24 */ /* 0x000fd2000f8e00ff */
.L_x_110:
[----:B------:R-:W-:Y:S01]  /*02e0*/  MOV R11, R19 ;  /* 0x00000013000b7202 */ /* 0x000fe20000000f00 */
[----:B------:R-:W2:Y:S01]  /*02f0*/  LDG.E R8, desc[UR14][R28.64+-0x4] ;  /* 0xfffffc0e1c087981 */ /* 0x000ea2000c1e1900 */
[----:B------:R-:W0:Y:S03]  /*0300*/  LDC.64 R14, c[0x0][0x3b8] ;  /* 0x0000ee00ff0e7b82 */ /* 0x000e260000000a00 */
[----:B------:R-:W3:Y:S05]  /*0310*/  LDG.E R6, desc[UR14][R10.64+-0x4] ;  /* 0xfffffc0e0a067981 */ /* 0x000eea000c1e1900 */
[----:B------:R-:W4:Y:S08]  /*0320*/  LDC.64 R16, c[0x0][0x3c0] ;  /* 0x0000f000ff107b82 */ /* 0x000f300000000a00 */
[----:B------:R-:W5:Y:S08]  /*0330*/  LDC.64 R18, c[0x0][0x3d8] ;  /* 0x0000f600ff127b82 */ /* 0x000f700000000a00 */
[----:B------:R-:W1:Y:S01]  /*0340*/  LDC.64 R12, c[0x0][0x3e0] ;  /* 0x0000f800ff0c7b82 */ /* 0x000e620000000a00 */
[----:B--2---:R-:W-:Y:S01]  /*0350*/  IADD3 R33, PT, PT, R8, -0x1, RZ ;  /* 0xffffffff08217810 */ /* 0x004fe20007ffe0ff */
[----:B---3--:R-:W-:-:S04]  /*0360*/  VIADD R31, R6, 0xffffffff ;  /* 0xffffffff061f7836 */ /* 0x008fc80000000000 */
[--C-:B------:R-:W-:Y:S02]  /*0370*/  IMAD R33, R33, UR4, R0.reuse ;  /* 0x0000000421217c24 */ /* 0x100fe4000f8e0200 */
[----:B------:R-:W-:Y:S02]  /*0380*/  IMAD R31, R31, UR4, R0 ;  /* 0x000000041f1f7c24 */ /* 0x000fe4000f8e0200 */
[----:B----4-:R-:W-:-:S04]  /*0390*/  IMAD.WIDE R20, R33, 0x4, R16 ;  /* 0x0000000421147825 */ /* 0x010fc800078e0210 */
[C---:B0-----:R-:W-:Y:S02]  /*03a0*/  IMAD.WIDE R8, R31.reuse, 0x4, R14 ;  /* 0x000000041f087825 */ /* 0x041fe400078e020e */
[----:B------:R-:W2:Y:S04]  /*03b0*/  LDG.E R21, desc[UR14][R20.64] ;  /* 0x0000000e14157981 */ /* 0x000ea8000c1e1900 */
[----:B------:R-:W2:Y:S01]  /*03c0*/  LDG.E R8, desc[UR14][R8.64] ;  /* 0x0000000e08087981 */ /* 0x000ea2000c1e1900 */
[----:B-----5:R-:W-:-:S05]  /*03d0*/  IMAD.WIDE R36, R31, 0x4, R18 ;  /* 0x000000041f247825 */ /* 0x020fca00078e0212 */
[----:B------:R-:W3:Y:S01]  /*03e0*/  LDG.E R24, desc[UR14][R36.64] ;  /* 0x0000000e24187981 */ /* 0x000ee2000c1e1900 */
[----:B------:R-:W-:-:S05]  /*03f0*/  IMAD.WIDE R34, R33, 0x4, R14 ;  /* 0x0000000421227825 */ /* 0x000fca00078e020e */
[----:B------:R-:W4:Y:S01]  /*0400*/  LDG.E R6, desc[UR14][R34.64] ;  /* 0x0000000e22067981 */ /* 0x000f22000c1e1900 */
[----:B--2---:R-:W-:Y:S01]  /*0410*/  IADD3 R26, PT, PT, R8, R21, RZ ;  /* 0x00000015081a7210 */ /* 0x004fe20007ffe0ff */
[----:B-1----:R-:W-:-:S05]  /*0420*/  IMAD.WIDE R8, R33, 0x4, R12 ;  /* 0x0000000421087825 */ /* 0x002fca00078e020c */
[----:B------:R0:W3:Y:S01]  /*0430*/  LDG.E R25, desc[UR14][R8.64] ;  /* 0x0000000e08197981 */ /* 0x0000e2000c1e1900 */
[----:B------:R-:W-:-:S06]  /*0440*/  IMAD.WIDE R20, R31, 0x4, R16 ;  /* 0x000000041f147825 */ /* 0x000fcc00078e0210 */
[----:B------:R-:W4:Y:S01]  /*0450*/  LDG.E R21, desc[UR14][R20.64] ;  /* 0x0000000e14157981 */ /* 0x000f22000c1e1900 */
[----:B------:R-:W-:Y:S01]  /*0460*/  IMAD.WIDE R32, R33, 0x4, R18 ;  /* 0x0000000421207825 */ /* 0x000fe200078e0212 */
[----:B0-----:R-:W0:Y:S03]  /*0470*/  LDC R8, c[0x0][0x390] ;  /* 0x0000e400ff087b82 */ /* 0x001e260000000800 */
[----:B------:R-:W-:Y:S02]  /*0480*/  IMAD.WIDE R30, R31, 0x4, R12 ;  /* 0x000000041f1e7825 */ /* 0x000fe400078e020c */
[----:B------:R-:W2:Y:S04]  /*0490*/  LDG.E R32, desc[UR14][R32.64] ;  /* 0x0000000e20207981 */ /* 0x000ea8000c1e1900 */
[----:B------:R-:W2:Y:S01]  /*04a0*/  LDG.E R31, desc[UR14][R30.64] ;  /* 0x0000000e1e1f7981 */ /* 0x000ea2000c1e1900 */
[----:B---3--:R-:W-:Y:S01]  /*04b0*/  FMUL R24, R24, R25 ;  /* 0x0000001918187220 */ /* 0x008fe20000400000 */
[----:B------:R-:W-:-:S04]  /*04c0*/  IADD3 R25, PT, PT, R26, -0x1, RZ ;  /* 0xffffffff1a197810 */ /* 0x000fc80007ffe0ff */
[----:B0-----:R-:W-:-:S04]  /*04d0*/  ISETP.GT.AND P0, PT, R25, R8, PT ;  /* 0x000000081900720c */ /* 0x001fc80003f04270 */
[----:B------:R-:W-:Y:S01]  /*04e0*/  ISETP.LT.OR P0, PT, R26, 0x1, P0 ;  /* 0x000000011a00780c */ /* 0x000fe20000701670 */
[----:B----4-:R-:W-:-:S12]  /*04f0*/  IMAD.IADD R6, R6, 0x1, R21 ;  /* 0x0000000106067824 */ /* 0x010fd800078e0215 */
[----:B------:R-:W0:Y:S01]  /*0500*/  @!P0 LDC.64 R20, c[0x0][0x398] ;  /* 0x0000e600ff148b82 */ /* 0x000e220000000a00 */
[----:B------:R-:W-:-:S04]  /*0510*/  @!P0 IADD3 R25, P1, PT, R26, R7, RZ ;  /* 0x000000071a198210 */ /* 0x000fc80007f3e0ff */
[----:B------:R-:W-:-:S04]  /*0520*/  @!P0 LEA.HI.X.SX32 R26, R7, RZ, 0x1, P1 ;  /* 0x000000ff071a8211 */ /* 0x000fc800008f0eff */
[C---:B------:R-:W-:Y:S02]  /*0530*/  @!P0 SHF.L.U64.HI R26, R25.reuse, 0x2, R26 ;  /* 0x00000002191a8819 */ /* 0x040fe4000001021a */
[----:B------:R-:W-:Y:S01]  /*0540*/  @!P0 SHF.L.U32 R25, R25, 0x2, RZ ;  /* 0x0000000219198819 */ /* 0x000fe200000006ff */
[----:B--2---:R-:W-:-:S03]  /*0550*/  FMUL R9, R32, R31 ;  /* 0x0000001f20097220 */ /* 0x004fc60000400000 */
[----:B0-----:R-:W-:-:S05]  /*0560*/  @!P0 IADD3 R32, P1, PT, R25, R20, RZ ;  /* 0x0000001419208210 */ /* 0x001fca0007f3e0ff */
[----:B------:R-:W-:Y:S02]  /*0570*/  @!P0 IMAD.X R33, R26, 0x1, R21, P1 ;  /* 0x000000011a218824 */ /* 0x000fe400008e0615 */
[----:B------:R-:W0:Y:S03]  /*0580*/  @!P0 LDC.64 R20, c[0x0][0x3a0] ;  /* 0x0000e800ff148b82 */ /* 0x000e260000000a00 */
[----:B------:R-:W2:Y:S01]  /*0590*/  @!P0 LDG.E R27, desc[UR14][R32.64+-0x4] ;  /* 0xfffffc0e201b8981 */ /* 0x000ea2000c1e1900 */
[----:B0-----:R-:W-:-:S03]  /*05a0*/  @!P0 IADD3 R30, P1, PT, R25, R20, RZ ;  /* 0x00000014191e8210 */ /* 0x001fc60007f3e0ff */
[----:B------:R-:W3:Y:S01]  /*05b0*/  LDG.E R25, desc[UR14][R22.64+-0x4] ;  /* 0xfffffc0e16197981 */ /* 0x000ee2000c1e1900 */
[----:B------:R-:W-:-:S06]  /*05c0*/  @!P0 IADD3.X R31, PT, PT, R26, R21, RZ, P1, !PT ;  /* 0x000000151a1f8210 */ /* 0x000fcc0000ffe4ff */
[----:B------:R-:W4:Y:S01]  /*05d0*/  @!P0 LDG.E R31, desc[UR14][R30.64+-0x4] ;  /* 0xfffffc0e1e1f8981 */ /* 0x000f22000c1e1900 */
[----:B---3--:R-:W-:-:S04]  /*05e0*/  @!P0 FMUL.D2 R21, R24, R25 ;  /* 0x0000001918158220 */ /* 0x008fc80000300000 */
[C---:B--2---:R-:W-:Y:S01]  /*05f0*/  @!P0 FFMA R4, R21.reuse, R27, R4 ;  /* 0x0000001b15048223 */ /* 0x044fe20000000004 */
[----:B----4-:R-:W-:Y:S01]  /*0600*/  @!P0 FFMA R2, R21, R31, R2 ;  /* 0x0000001f15028223 */ /* 0x010fe20000000002 */
[----:B------:R-:W-:-:S04]  /*0610*/  IADD3 R21, PT, PT, R6, -0x1, RZ ;  /* 0xffffffff06157810 */ /* 0x000fc80007ffe0ff */
[----:B------:R-:W-:-:S04]  /*0620*/  ISETP.GT.AND P0, PT, R21, R8, PT ;  /* 0x000000081500720c */ /* 0x000fc80003f04270 */
[----:B------:R-:W-:-:S13]  /*0630*/  ISETP.LT.OR P0, PT, R6, 0x1, P0 ;  /* 0x000000010600780c */ /* 0x000fda0000701670 */
[----:B------:R-:W0:Y:S01]  /*0640*/  @!P0 LDC.64 R20, c[0x0][0x398] ;  /* 0x0000e600ff148b82 */ /* 0x000e220000000a00 */
[----:B------:R-:W-:Y:S01]  /*0650*/  @!P0 IADD3 R24, P1, PT, R6, R7, RZ ;  /* 0x0000000706188210 */ /* 0x000fe20007f3e0ff */
[----:B------:R-:W-:-:S03]  /*0660*/  @!P0 FMUL.D2 R9, R25, R9 ;  /* 0x0000000919098220 */ /* 0x000fc60000300000 */
[----:B------:R-:W-:-:S04]  /*0670*/  @!P0 LEA.HI.X.SX32 R25, R7, RZ, 0x1, P1 ;  /* 0x000000ff07198211 */ /* 0x000fc800008f0eff */
[C---:B------:R-:W-:Y:S01]  /*0680*/  @!P0 SHF.L.U64.HI R6, R24.reuse, 0x2, R25 ;  /* 0x0000000218068819 */ /* 0x040fe20000010219 */
[----:B------:R-:W-:-:S05]  /*0690*/  @!P0 IMAD.SHL.U32 R25, R24, 0x4, RZ ;  /* 0x0000000418198824 */ /* 0x000fca00078e00ff */
[----:B0-----:R-:W-:-:S04]  /*06a0*/  @!P0 IADD3 R26, P1, PT, R25, R20, RZ ;  /* 0x00000014191a8210 */ /* 0x001fc80007f3e0ff */
[----:B------:R-:W-:Y:S02]  /*06b0*/  @!P0 IADD3.X R27, PT, PT, R6, R21, RZ, P1, !PT ;  /* 0x00000015061b8210 */ /* 0x000fe40000ffe4ff */
[----:B------:R-:W0:Y:S03]  /*06c0*/  @!P0 LDC.64 R20, c[0x0][0x3a0] ;  /* 0x0000e800ff148b82 */ /* 0x000e260000000a00 */
[----:B------:R-:W2:Y:S01]  /*06d0*/  @!P0 LDG.E R26, desc[UR14][R26.64+-0x4] ;  /* 0xfffffc0e1a1a8981 */ /* 0x000ea2000c1e1900 */
[----:B0-----:R-:W-:-:S03]  /*06e0*/  @!P0 IADD3 R30, P1, PT, R25, R20, RZ ;  /* 0x00000014191e8210 */ /* 0x001fc60007f3e0ff */
[----:B------:R-:W3:Y:S01]  /*06f0*/  LDG.E R20, desc[UR14][R28.64] ;  /* 0x0000000e1c147981 */ /* 0x000ee2000c1e1900 */
[----:B------:R-:W-:-:S03]  /*0700*/  @!P0 IADD3.X R31, PT, PT, R6, R21, RZ, P1, !PT ;  /* 0x00000015061f8210 */ /* 0x000fc60000ffe4ff */
[----:B------:R-:W4:Y:S04]  /*0710*/  LDG.E R6, desc[UR14][R10.64] ;  /* 0x0000000e0a067981 */ /* 0x000f28000c1e1900 */
[----:B------:R-:W5:Y:S01]  /*0720*/  @!P0 LDG.E R30, desc[UR14][R30.64+-0x4] ;  /* 0xfffffc0e1e1e8981 */ /* 0x000f62000c1e1900 */
[----:B--2---:R-:W-:Y:S01]  /*0730*/  @!P0 FFMA R4, R9, R26, R4 ;  /* 0x0000001a09048223 */ /* 0x004fe20000000004 */
[----:B---3--:R-:W-:Y:S01]  /*0740*/  IADD3 R21, PT, PT, R20, -0x1, RZ ;  /* 0xffffffff14157810 */ /* 0x008fe20007ffe0ff */
[----:B----4-:R-:W-:-:S04]  /*0750*/  VIADD R25, R6, 0xffffffff ;  /* 0xffffffff06197836 */ /* 0x010fc80000000000 */
[--C-:B------:R-:W-:Y:S02]  /*0760*/  IMAD R21, R21, UR4, R0.reuse ;  /* 0x0000000415157c24 */ /* 0x100fe4000f8e0200 */
[----:B------:R-:W-:Y:S02]  /*0770*/  IMAD R25, R25, UR4, R0 ;  /* 0x0000000419197c24 */ /* 0x000fe4000f8e0200 */
[----:B------:R-:W-:-:S04]  /*0780*/  IMAD.WIDE R36, R21, 0x4, R16 ;  /* 0x0000000415247825 */ /* 0x000fc800078e0210 */
[----:B------:R-:W-:-:S04]  /*0790*/  IMAD.WIDE R32, R25, 0x4, R14 ;  /* 0x0000000419207825 */ /* 0x000fc800078e020e */
[----:B-----5:R-:W-:Y:S01]  /*07a0*/  @!P0 FFMA R2, R9, R30, R2 ;  /* 0x0000001e09028223 */ /* 0x020fe20000000002 */
[----:B------:R-:W2:Y:S04]  /*07b0*/  LDG.E R6, desc[UR14][R36.64] ;  /* 0x0000000e24067981 */ /* 0x000ea8000c1e1900 */
[----:B------:R0:W2:Y:S01]  /*07c0*/  LDG.E R9, desc[UR14][R32.64] ;  /* 0x0000000e20097981 */ /* 0x0000a2000c1e1900 */
[----:B------:R-:W-:-:S04]  /*07d0*/  IMAD.WIDE R26, R25, 0x4, R16 ;  /* 0x00000004191a7825 */ /* 0x000fc800078e0210 */
[----:B------:R-:W-:Y:S01]  /*07e0*/  IMAD.WIDE R14, R21, 0x4, R14 ;  /* 0x00000004150e7825 */ /* 0x000fe200078e020e */
[----:B------:R-:W3:Y:S04]  /*07f0*/  LDG.E R17, desc[UR14][R26.64] ;  /* 0x0000000e1a117981 */ /* 0x000ee8000c1e1900 */
[----:B------:R-:W3:Y:S01]  /*0800*/  LDG.E R24, desc[UR14][R14.64] ;  /* 0x0000000e0e187981 */ /* 0x000ee2000c1e1900 */
[----:B0-----:R-:W-:-:S04]  /*0810*/  IMAD.WIDE R32, R25, 0x4, R12 ;  /* 0x0000000419207825 */ /* 0x001fc800078e020c */
[----:B------:R-:W-:-:S04]  /*0820*/  IMAD.WIDE R30, R21, 0x4, R12 ;  /* 0x00000004151e7825 */ /* 0x000fc800078e020c */
[----:B------:R-:W-:-:S04]  /*0830*/  IMAD.WIDE R34, R25, 0x4, R18 ;  /* 0x0000000419227825 */ /* 0x000fc800078e0212 */
[----:B------:R-:W-:Y:S02]  /*0840*/  IMAD.WIDE R20, R21, 0x4, R18 ;  /* 0x0000000415147825 */ /* 0x000fe400078e0212 */
[----:B------:R-:W4:Y:S04]  /*0850*/  LDG.E R19, desc[UR14][R30.64] ;  /* 0x0000000e1e137981 */ /* 0x000f28000c1e1900 */
[----:B------:R-:W5:Y:S01]  /*0860*/  LDG.E R20, desc[UR14][R20.64] ;  /* 0x0000000e14147981 */ /* 0x000f62000c1e1900 */
[----:B--2---:R-:W-:-:S03]  /*0870*/  IADD3 R16, PT, PT, R9, R6, RZ ;  /* 0x0000000609107210 */ /* 0x004fc60007ffe0ff */
[----:B------:R-:W4:Y:S02]  /*0880*/  LDG.E R6, desc[UR14][R34.64] ;  /* 0x0000000e22067981 */ /* 0x000f24000c1e1900 */
[----:B------:R-:W-:-:S05]  /*0890*/  VIADD R9, R16, 0xffffffff ;  /* 0xffffffff10097836 */ /* 0x000fca0000000000 */
[----:B------:R-:W-:Y:S02]  /*08a0*/  ISETP.GT.AND P0, PT, R9, R8, PT ;  /* 0x000000080900720c */ /* 0x000fe40003f04270 */
[----:B---3--:R-:W-:Y:S01]  /*08b0*/  IADD3 R18, PT, PT, R24, R17, RZ ;  /* 0x0000001118127210 */ /* 0x008fe20007ffe0ff */
[----:B------:R0:W5:Y:S01]  /*08c0*/  LDG.E R9, desc[UR14][R32.64] ;  /* 0x0000000e20097981 */ /* 0x000162000c1e1900 */
[----:B------:R-:W-:-:S13]  /*08d0*/  ISETP.LT.OR P0, PT, R16, 0x1, P0 ;  /* 0x000000011000780c */ /* 0x000fda0000701670 */
[----:B------:R-:W1:Y:S08]  /*08e0*/  @!P0 LDC.64 R12, c[0x0][0x398] ;  /* 0x0000e600ff0c8b82 */ /* 0x000e700000000a00 */
[----:B------:R-:W2:Y:S01]  /*08f0*/  @!P0 LDC.64 R14, c[0x0][0x3a0] ;  /* 0x0000e800ff0e8b82 */ /* 0x000ea20000000a00 */
[----:B------:R-:W-:-:S04]  /*0900*/  @!P0 IADD3 R16, P1, PT, R16, R5, RZ ;  /* 0x0000000510108210 */ /* 0x000fc80007f3e0ff */
[----:B------:R-:W-:-:S04]  /*0910*/  @!P0 LEA.HI.X.SX32 R17, R5, RZ, 0x1, P1 ;  /* 0x000000ff05118211 */ /* 0x000fc800008f0eff */
[C---:B------:R-:W-:Y:S02]  /*0920*/  @!P0 SHF.L.U64.HI R26, R16.reuse, 0x2, R17 ;  /* 0x00000002101a8819 */ /* 0x040fe40000010211 */
[----:B------:R-:W-:-:S04]  /*0930*/  @!P0 SHF.L.U32 R17, R16, 0x2, RZ ;  /* 0x0000000210118819 */ /* 0x000fc800000006ff */
[C---:B-1----:R-:W-:Y:S02]  /*0940*/  @!P0 IADD3 R24, P2, PT, R17.reuse, R12, RZ ;  /* 0x0000000c11188210 */ /* 0x042fe40007f5e0ff */
[----:B--2---:R-:W-:Y:S01]  /*0950*/  @!P0 IADD3 R16, P3, PT, R17, R14, RZ ;  /* 0x0000000e11108210 */ /* 0x004fe20007f7e0ff */
[----:B------:R-:W-:-:S05]  /*0960*/  VIADD R17, R18, 0xffffffff ;  /* 0xffffffff12117836 */ /* 0x000fca0000000000 */
[----:B------:R-:W-:-:S04]  /*0970*/  ISETP.GT.AND P1, PT, R17, R8, PT ;  /* 0x000000081100720c */ /* 0x000fc80003f24270 */
[----:B------:R-:W-:Y:S02]  /*0980*/  ISETP.LT.OR P1, PT, R18, 0x1, P1 ;  /* 0x000000011200780c */ /* 0x000fe40000f21670 */
[C---:B------:R-:W-:Y:S02]  /*0990*/  @!P0 IADD3.X R25, PT, PT, R26.reuse, R13, RZ, P2, !PT ;  /* 0x0000000d1a198210 */ /* 0x040fe400017fe4ff */
[----:B------:R-:W-:-:S04]  /*09a0*/  @!P0 IADD3.X R17, PT, PT, R26, R15, RZ, P3, !PT ;  /* 0x0000000f1a118210 */ /* 0x000fc80001ffe4ff */
[----:B------:R-:W2:Y:S04]  /*09b0*/  @!P0 LDG.E R25, desc[UR14][R24.64+-0x4] ;  /* 0xfffffc0e18198981 */ /* 0x000ea8000c1e1900 */
[----:B------:R-:W3:Y:S01]  /*09c0*/  @!P0 LDG.E R17, desc[UR14][R16.64+-0x4] ;  /* 0xfffffc0e10118981 */ /* 0x000ee2000c1e1900 */
[----:B------:R-:W1:Y:S08]  /*09d0*/  @!P1 LDC.64 R12, c[0x0][0x398] ;  /* 0x0000e600ff0c9b82 */ /* 0x000e700000000a00 */
[----:B------:R-:W1:Y:S01]  /*09e0*/  @!P1 LDC.64 R14, c[0x0][0x3a0] ;  /* 0x0000e800ff0e9b82 */ /* 0x000e620000000a00 */
[----:B------:R-:W-:-:S04]  /*09f0*/  @!P1 IADD3 R18, P2, PT, R18, R5, RZ ;  /* 0x0000000512129210 */ /* 0x000fc80007f5e0ff */
[----:B0-----:R-:W-:Y:S01]  /*0a00*/  @!P1 LEA.HI.X.SX32 R33, R5, RZ, 0x1, P2 ;  /* 0x000000ff05219211 */ /* 0x001fe200010f0eff */
[----:B------:R-:W-:-:S03]  /*0a10*/  @!P1 IMAD.SHL.U32 R27, R18, 0x4, RZ ;  /* 0x00000004121b9824 */ /* 0x000fc600078e00ff */
[----:B------:R-:W-:Y:S02]  /*0a20*/  @!P1 SHF.L.U64.HI R26, R18, 0x2, R33 ;  /* 0x00000002121a9819 */ /* 0x000fe40000010221 */
[----:B------:R0:W2:Y:S01]  /*0a30*/  LDG.E R18, desc[UR14][R22.64] ;  /* 0x0000000e16127981 */ /* 0x0000a2000c1e1900 */
[----:B-1----:R-:W-:-:S04]  /*0a40*/  @!P1 IADD3 R12, P2, PT, R27, R12, RZ ;  /* 0x0000000c1b0c9210 */ /* 0x002fc80007f5e0ff */
[----:B------:R-:W-:Y:S02]  /*0a50*/  @!P1 IADD3.X R13, PT, PT, R26, R13, RZ, P2, !PT ;  /* 0x0000000d1a0d9210 */ /* 0x000fe400017fe4ff */
[----:B------:R-:W-:-:S04]  /*0a60*/  @!P1 IADD3 R14, P3, PT, R27, R14, RZ ;  /* 0x0000000e1b0e9210 */ /* 0x000fc80007f7e0ff */
[----:B------:R-:W3:Y:S01]  /*0a70*/  @!P1 LDG.E R13, desc[UR14][R12.64+-0x4] ;  /* 0xfffffc0e0c0d9981 */ /* 0x000ee2000c1e1900 */
[----:B------:R-:W-:-:S06]  /*0a80*/  @!P1 IADD3.X R15, PT, PT, R26, R15, RZ, P3, !PT ;  /* 0x0000000f1a0f9210 */ /* 0x000fcc0001ffe4ff */
[----:B------:R-:W3:Y:S01]  /*0a90*/  @!P1 LDG.E R15, desc[UR14][R14.64+-0x4] ;  /* 0xfffffc0e0e0f9981 */ /* 0x000ee2000c1e1900 */
[----:B0-----:R-:W-:Y:S01]  /*0aa0*/  IADD3 R22, P3, PT, R22, 0x8, RZ ;  /* 0x0000000816167810 */ /* 0x001fe20007f7e0ff */
[----:B------:R-:W-:-:S04]  /*0ab0*/  UIADD3 UR12, UPT, UPT, UR12, 0x2, URZ ;  /* 0x000000020c0c7890 */ /* 0x000fc8000fffe0ff */
[----:B------:R-:W-:Y:S01]  /*0ac0*/  UISETP.NE.AND UP1, UPT, UR12, URZ, UPT ;  /* 0x000000ff0c00728c */ /* 0x000fe2000bf25270 */
[----:B------:R-:W-:Y:S01]  /*0ad0*/  IMAD.X R23, RZ, RZ, R23, P3 ;  /* 0x000000ffff177224 */ /* 0x000fe200018e0617 */
[----:B------:R-:W-:Y:S02]  /*0ae0*/  IADD3 R10, P3, PT, R10, 0x8, RZ ;  /* 0x000000080a0a7810 */ /* 0x000fe40007f7e0ff */
[----:B------:R-:W-:Y:S01]  /*0af0*/  IADD3 R28, P2, PT, R28, 0x8, RZ ;  /* 0x000000081c1c7810 */ /* 0x000fe20007f5e0ff */
[C---:B------:R-:W-:Y:S01]  /*0b00*/  IMAD R7, R8.reuse, 0x2, R7 ;  /* 0x0000000208077824 */ /* 0x040fe200078e0207 */
[----:B------:R-:W-:Y:S02]  /*0b10*/  LEA R5, R8, R5, 0x1 ;  /* 0x0000000508057211 */ /* 0x000fe400078e08ff */
[----:B------:R-:W-:Y:S01]  /*0b20*/  IADD3.X R29, PT, PT, RZ, R29, RZ, P2, !PT ;  /* 0x0000001dff1d7210 */ /* 0x000fe200017fe4ff */
[----:B----4-:R-:W-:Y:S01]  /*0b30*/  FMUL R19, R6, R19 ;  /* 0x0000001306137220 */ /* 0x010fe20000400000 */
[----:B-----5:R-:W-:-:S03]  /*0b40*/  FMUL R21, R20, R9 ;  /* 0x0000000914157220 */ /* 0x020fc60000400000 */
[----:B--2---:R-:W-:Y:S01]  /*0b50*/  @!P0 FMUL.D2 R9, R19, R18 ;  /* 0x0000001213098220 */ /* 0x004fe20000300000 */
[----:B------:R-:W-:Y:S01]  /*0b60*/  IADD3.X R19, PT, PT, RZ, R11, RZ, P3, !PT ;  /* 0x0000000bff137210 */ /* 0x000fe20001ffe4ff */
[----:B------:R-:W-:Y:S02]  /*0b70*/  @!P1 FMUL.D2 R11, R18, R21 ;  /* 0x00000015120b9220 */ /* 0x000fe40000300000 */
[C---:B------:R-:W-:Y:S01]  /*0b80*/  @!P0 FFMA R4, R9.reuse, R25, R4 ;  /* 0x0000001909048223 */ /* 0x040fe20000000004 */
[----:B---3--:R-:W-:-:S03]  /*0b90*/  @!P0 FFMA R2, R9, R17, R2 ;  /* 0x0000001109028223 */ /* 0x008fc60000000002 */
[C---:B------:R-:W-:Y:S01]  /*0ba0*/  @!P1 FFMA R4, R11.reuse, R13, R4 ;  /* 0x0000000d0b049223 */ /* 0x040fe20000000004 */
[----:B------:R-:W-:Y:S01]  /*0bb0*/  @!P1 FFMA R2, R11, R15, R2 ;  /* 0x0000000f0b029223 */ /* 0x000fe20000000002 */
[----:B------:R-:W-:Y:S06]  /*0bc0*/  BRA.U UP1, `(.L_x_110) ;  /* 0xfffffff501c47547 */ /* 0x000fec000b83ffff */
.L_x_109:
[----:B------:R-:W-:Y:S01]  /*0bd0*/  MOV R14, R4 ;  /* 0x00000004000e7202 */ /* 0x000fe20000000f00 */
[----:B------:R-:W-:Y:S06]  /*0be0*/  BRA.U UP0, `(.L_x_108) ;  /* 0x0000000500307547 */ /* 0x000fec000b800000 */
        /* <DEDUP_REMOVED lines=8> */
[----:B------:R-:W4:Y:S01]  /*0c70*/  LDG.E R6, desc[UR14][R6.64] ;  /* 0x0000000e06067981 */ /* 0x000f22000c1e1900 */
[----:B---3--:R-:W-:Y:S01]  /*0c80*/  IADD3 R19, PT, PT, R8, -0x1, RZ ;  /* 0xffffffff08137810 */ /* 0x008fe20007ffe0ff */
[----:B----4-:R-:W-:-:S04]  /*0c90*/  VIADD R27, R6, 0xffffffff ;  /* 0xffffffff061b7836 */ /* 0x010fc80000000000 */
[--C-:B------:R-:W-:Y:S02]  /*0ca0*/  IMAD R19, R19, UR4, R0.reuse ;  /* 0x0000000413137c24 */ /* 0x100fe4000f8e0200 */
[----:B------:R-:W-:Y:S01]  /*0cb0*/  IMAD R27, R27, UR4, R0 ;  /* 0x000000041b1b7c24 */ /* 0x000fe2000f8e0200 */
[----:B------:R-:W3:Y:S01]  /*0cc0*/  LDCU UR4, c[0x0][0x390] ;  /* 0x00007200ff0477ac */ /* 0x000ee20008000800 */
[----:B0-----:R-:W-:-:S04]  /*0cd0*/  IMAD.WIDE R12, R19, 0x4, R4 ;  /* 0x00000004130c7825 */ /* 0x001fc800078e0204 */
[--C-:B--2---:R-:W-:Y:S02]  /*0ce0*/  IMAD.WIDE R10, R27, 0x4, R16.reuse ;  /* 0x000000041b0a7825 */ /* 0x104fe400078e0210 */
[----:B------:R-:W2:Y:S02]  /*0cf0*/  LDG.E R13, desc[UR14][R12.64] ;  /* 0x0000000e0c0d7981 */ /* 0x000ea4000c1e1900 */
[----:B------:R-:W-:Y:S02]  /*0d00*/  IMAD.WIDE R16, R19, 0x4, R16 ;  /* 0x0000000413107825 */ /* 0x000fe400078e0210 */
[----:B------:R-:W2:Y:S02]  /*0d10*/  LDG.E R10, desc[UR14][R10.64] ;  /* 0x0000000e0a0a7981 */ /* 0x000ea4000c1e1900 */
[C---:B------:R-:W-:Y:S02]  /*0d20*/  IMAD.WIDE R4, R27.reuse, 0x4, R4 ;  /* 0x000000041b047825 */ /* 0x040fe400078e0204 */
[----:B------:R-:W4:Y:S04]  /*0d30*/  LDG.E R16, desc[UR14][R16.64] ;  /* 0x0000000e10107981 */ /* 0x000f28000c1e1900 */
[----:B------:R-:W4:Y:S01]  /*0d40*/  LDG.E R5, desc[UR14][R4.64] ;  /* 0x0000000e04057981 */ /* 0x000f22000c1e1900 */
[----:B-1----:R-:W-:-:S04]  /*0d50*/  IMAD.WIDE R28, R27, 0x4, R24 ;  /* 0x000000041b1c7825 */ /* 0x002fc800078e0218 */
[----:B------:R-:W-:Y:S01]  /*0d60*/  IMAD.WIDE R24, R19, 0x4, R24 ;  /* 0x0000000413187825 */ /* 0x000fe200078e0218 */
[----:B------:R-:W5:Y:S04]  /*0d70*/  LDG.E R20, desc[UR14][R28.64] ;  /* 0x0000000e1c147981 */ /* 0x000f68000c1e1900 */
[----:B------:R-:W5:Y:S01]  /*0d80*/  LDG.E R15, desc[UR14][R24.64] ;  /* 0x0000000e180f7981 */ /* 0x000f62000c1e1900 */
[----:B--2---:R-:W-:Y:S02]  /*0d90*/  IADD3 R23, PT, PT, R10, R13, RZ ;  /* 0x0000000d0a177210 */ /* 0x004fe40007ffe0ff */
[----:B------:R-:W0:Y:S03]  /*0da0*/  LDC.64 R12, c[0x0][0x3e0] ;  /* 0x0000f800ff0c7b82 */ /* 0x000e260000000a00 */
[----:B------:R-:W-:Y:S01]  /*0db0*/  VIADD R6, R23, 0xffffffff ;  /* 0xffffffff17067836 */ /* 0x000fe20000000000 */
[----:B----4-:R-:W-:-:S04]  /*0dc0*/  IADD3 R21, PT, PT, R16, R5, RZ ;  /* 0x0000000510157210 */ /* 0x010fc80007ffe0ff */
[----:B---3--:R-:W-:Y:S01]  /*0dd0*/  ISETP.GT.AND P0, PT, R6, UR4, PT ;  /* 0x0000000406007c0c */ /* 0x008fe2000bf04270 */
[----:B------:R-:W1:Y:S01]  /*0de0*/  LDC.64 R16, c[0x0][0x3e8] ;  /* 0x0000fa00ff107b82 */ /* 0x000e620000000a00 */
[----:B------:R-:W-:Y:S02]  /*0df0*/  IADD3 R6, PT, PT, R21, -0x1, RZ ;  /* 0xffffffff15067810 */ /* 0x000fe40007ffe0ff */
[----:B------:R-:W-:Y:S02]  /*0e00*/  ISETP.LT.OR P0, PT, R23, 0x1, P0 ;  /* 0x000000011700780c */ /* 0x000fe40000701670 */
[----:B------:R-:W-:-:S04]  /*0e10*/  ISETP.GT.AND P1, PT, R6, UR4, PT ;  /* 0x0000000406007c0c */ /* 0x000fc8000bf24270 */
[----:B------:R-:W-:-:S07]  /*0e20*/  ISETP.LT.OR P1, PT, R21, 0x1, P1 ;  /* 0x000000011500780c */ /* 0x000fce0000f21670 */
[----:B------:R-:W2:Y:S01]  /*0e30*/  @!P0 LDC.64 R8, c[0x0][0x3a0] ;  /* 0x0000e800ff088b82 */ /* 0x000ea20000000a00 */
[----:B------:R-:W-:-:S07]  /*0e40*/  @!P0 IMAD R18, R3, UR4, RZ ;  /* 0x0000000403128c24 */ /* 0x000fce000f8e02ff */
[----:B------:R-:W3:Y:S01]  /*0e50*/  @!P0 LDC.64 R10, c[0x0][0x398] ;  /* 0x0000e600ff0a8b82 */ /* 0x000ee20000000a00 */
[----:B------:R-:W-:Y:S01]  /*0e60*/  @!P1 IMAD R22, R3, UR4, RZ ;  /* 0x0000000403169c24 */ /* 0x000fe2000f8e02ff */
[----:B------:R-:W-:-:S06]  /*0e70*/  @!P0 IADD3 R23, P2, PT, R23, R18, RZ ;  /* 0x0000001217178210 */ /* 0x000fcc0007f5e0ff */
[----:B------:R-:W4:Y:S01]  /*0e80*/  @!P1 LDC.64 R4, c[0x0][0x3a0] ;  /* 0x0000e800ff049b82 */ /* 0x000f220000000a00 */
[----:B------:R-:W-:-:S07]  /*0e90*/  @!P1 IADD3 R21, P3, PT, R21, R22, RZ ;  /* 0x0000001615159210 */ /* 0x000fce0007f7e0ff */
[----:B------:R-:W5:Y:S01]  /*0ea0*/  @!P1 LDC.64 R6, c[0x0][0x398] ;  /* 0x0000e600ff069b82 */ /* 0x000f620000000a00 */
[----:B------:R-:W-:Y:S02]  /*0eb0*/  @!P0 LEA.HI.X.SX32 R30, R18, RZ, 0x1, P2 ;  /* 0x000000ff121e8211 */ /* 0x000fe400010f0eff */
[----:B------:R-:W-:Y:S02]  /*0ec0*/  @!P1 LEA.HI.X.SX32 R26, R22, RZ, 0x1, P3 ;  /* 0x000000ff161a9211 */ /* 0x000fe400018f0eff */
[C---:B------:R-:W-:Y:S01]  /*0ed0*/  @!P0 SHF.L.U64.HI R22, R23.reuse, 0x2, R30 ;  /* 0x0000000217168819 */ /* 0x040fe2000001021e */
[----:B------:R-:W-:Y:S02]  /*0ee0*/  @!P0 IMAD.SHL.U32 R23, R23, 0x4, RZ ;  /* 0x0000000417178824 */ /* 0x000fe400078e00ff */
[----:B0-----:R-:W-:Y:S01]  /*0ef0*/  IMAD.WIDE R18, R19, 0x4, R12 ;  /* 0x0000000413127825 */ /* 0x001fe200078e020c */
[----:B------:R-:W-:Y:S02]  /*0f00*/  @!P1 SHF.L.U64.HI R26, R21, 0x2, R26 ;  /* 0x00000002151a9819 */ /* 0x000fe4000001021a */
[----:B--2---:R-:W-:Y:S01]  /*0f10*/  @!P0 IADD3 R8, P2, PT, R23, R8, RZ ;  /* 0x0000000817088210 */ /* 0x004fe20007f5e0ff */
[----:B------:R-:W-:Y:S01]  /*0f20*/  IMAD.WIDE R12, R27, 0x4, R12 ;  /* 0x000000041b0c7825 */ /* 0x000fe200078e020c */
[----:B---3--:R-:W-:Y:S01]  /*0f30*/  @!P0 IADD3 R10, P3, PT, R23, R10, RZ ;  /* 0x0000000a170a8210 */ /* 0x008fe20007f7e0ff */
[----:B------:R-:W2:Y:S01]  /*0f40*/  LDG.E R19, desc[UR14][R18.64] ;  /* 0x0000000e12137981 */ /* 0x000ea2000c1e1900 */
[----:B------:R-:W-:Y:S01]  /*0f50*/  @!P1 SHF.L.U32 R21, R21, 0x2, RZ ;  /* 0x0000000215159819 */ /* 0x000fe200000006ff */
[----:B-1----:R-:W-:Y:S01]  /*0f60*/  IMAD.WIDE.U32 R16, R3, 0x4, R16 ;  /* 0x0000000403107825 */ /* 0x002fe200078e0010 */
[C---:B------:R-:W-:Y:S01]  /*0f70*/  @!P0 IADD3.X R11, PT, PT, R22.reuse, R11, RZ, P3, !PT ;  /* 0x0000000b160b8210 */ /* 0x040fe20001ffe4ff */
[----:B------:R-:W3:Y:S02]  /*0f80*/  LDG.E R12, desc[UR14][R12.64] ;  /* 0x0000000e0c0c7981 */ /* 0x000ee4000c1e1900 */
[----:B------:R-:W-:Y:S01]  /*0f90*/  @!P0 IMAD.X R9, R22, 0x1, R9, P2 ;  /* 0x0000000116098824 */ /* 0x000fe200010e0609 */
[C---:B----4-:R-:W-:Y:S01]  /*0fa0*/  @!P1 IADD3 R4, P2, PT, R21.reuse, R4, RZ ;  /* 0x0000000415049210 */ /* 0x050fe20007f5e0ff */
[----:B------:R-:W4:Y:S01]  /*0fb0*/  LDG.E R16, desc[UR14][R16.64] ;  /* 0x0000000e10107981 */ /* 0x000f22000c1e1900 */
[----:B-----5:R-:W-:-:S02]  /*0fc0*/  @!P1 IADD3 R6, P3, PT, R21, R6, RZ ;  /* 0x0000000615069210 */ /* 0x020fc40007f7e0ff */
[C---:B------:R-:W-:Y:S01]  /*0fd0*/  @!P1 IADD3.X R5, PT, PT, R26.reuse, R5, RZ, P2, !PT ;  /* 0x000000051a059210 */ /* 0x040fe200017fe4ff */
[----:B------:R-:W5:Y:S01]  /*0fe0*/  @!P0 LDG.E R10, desc[UR14][R10.64+-0x4] ;  /* 0xfffffc0e0a0a8981 */ /* 0x000f62000c1e1900 */
[----:B------:R-:W-:-:S03]  /*0ff0*/  @!P1 IADD3.X R7, PT, PT, R26, R7, RZ, P3, !PT ;  /* 0x000000071a079210 */ /* 0x000fc60001ffe4ff */
[----:B------:R-:W5:Y:S04]  /*1000*/  @!P0 LDG.E R9, desc[UR14][R8.64+-0x4] ;  /* 0xfffffc0e08098981 */ /* 0x000f68000c1e1900 */
[----:B------:R-:W5:Y:S04]  /*1010*/  @!P1 LDG.E R6, desc[UR14][R6.64+-0x4] ;  /* 0xfffffc0e06069981 */ /* 0x000f68000c1e1900 */
[----:B------:R-:W5:Y:S01]  /*1020*/  @!P1 LDG.E R5, desc[UR14][R4.64+-0x4] ;  /* 0xfffffc0e04059981 */ /* 0x000f62000c1e1900 */
[----:B--2---:R-:W-:Y:S01]  /*1030*/  FMUL R3, R20, R19 ;  /* 0x0000001314037220 */ /* 0x004fe20000400000 */
[----:B---3--:R-:W-:-:S03]  /*1040*/  FMUL R13, R15, R12 ;  /* 0x0000000c0f0d7220 */ /* 0x008fc60000400000 */
[----:B----4-:R-:W-:Y:S01]  /*1050*/  @!P0 FMUL.D2 R3, R3, R16 ;  /* 0x0000001003038220 */ /* 0x010fe20000300000 */
[----:B------:R-:W-:-:S03]  /*1060*/  @!P1 FMUL.D2 R13, R16, R13 ;  /* 0x0000000d100d9220 */ /* 0x000fc60000300000 */
[C---:B-----5:R-:W-:Y:S01]  /*1070*/  @!P0 FFMA R14, R3.reuse, R10, R14 ;  /* 0x0000000a030e8223 */ /* 0x060fe2000000000e */
[----:B------:R-:W-:-:S03]  /*1080*/  @!P0 FFMA R2, R3, R9, R2 ;  /* 0x0000000903028223 */ /* 0x000fc60000000002 */
[C---:B------:R-:W-:Y:S01]  /*1090*/  @!P1 FFMA R14, R13.reuse, R6, R14 ;  /* 0x000000060d0e9223 */ /* 0x040fe2000000000e */
[----:B------:R-:W-:-:S07]  /*10a0*/  @!P1 FFMA R2, R13, R5, R2 ;  /* 0x000000050d029223 */ /* 0x000fce0000000002 */
.L_x_108:
[----:B------:R-:W0:Y:S08]  /*10b0*/  LDC.64 R4, c[0x0][0x380] ;  /* 0x0000e000ff047b82 */ /* 0x000e300000000a00 */
[----:B------:R-:W1:Y:S01]  /*10c0*/  LDC.64 R6, c[0x0][0x388] ;  /* 0x0000e200ff067b82 */ /* 0x000e620000000a00 */
[----:B0-----:R-:W-:-:S05]  /*10d0*/  IMAD.WIDE R4, R0, 0x4, R4 ;  /* 0x0000000400047825 */ /* 0x001fca00078e0204 */
[----:B------:R-:W-:Y:S01]  /*10e0*/  STG.E desc[UR14][R4.64], R14 ;  /* 0x0000000e04007986 */ /* 0x000fe2000c10190e */
[----:B-1----:R-:W-:-:S05]  /*10f0*/  IMAD.WIDE R6, R0, 0x4, R6 ;  /* 0x0000000400067825 */ /* 0x002fca00078e0206 */
[----:B------:R-:W-:Y:S01]  /*1100*/  STG.E desc[UR14][R6.64], R2 ;  /* 0x0000000206007986 */ /* 0x000fe2000c10190e */
[----:B------:R-:W-:Y:S05]  /*1110*/  EXIT ;  /* 0x000000000000794d */ /* 0x000fea0003800000 */
.L_x_111:
        /* <DEDUP_REMOVED lines=14> */
.L_x_128:


//--------------------- .text._Z13tfm_near_2dlyPfS_iiPKfS1_PKiS3_S3_S3_iiiiS1_S1_S1_ --------------------------
	.section	.text._Z13tfm_near_2dlyPfS_iiPKfS1_PKiS3_S3_S3_iiiiS1_S1_S1_,"ax",@progbits
	.align	128
        .global         _Z13tfm_near_2dlyPfS_iiPKfS1_PKiS3_S3_S3_iiiiS1_S1_S1_
        .type           _Z13tfm_near_2dlyPfS_iiPKfS1_PKiS3_S3_S3_iiiiS1_S1_S1_,@function
        .size           _Z13tfm_near_2dlyPfS_iiPKfS1_PKiS3_S3_S3_iiiiS1_S1_S1_,(.L_x_129 - _Z13tfm_near_2dlyPfS_iiPKfS1_PKiS3_S3_S3_iiiiS1_S1_S1_)
        .other          _Z13tfm_near_2dlyPfS_iiPKfS1_PKiS3_S3_S3_iiiiS1_S1_S1_,@"STO_CUDA_ENTRY STV_DEFAULT"
_Z13tfm_near_2dlyPfS_iiPKfS1_PKiS3_S3_S3_iiiiS1_S1_S1_:
.text._Z13tfm_near_2dlyPfS_iiPKfS1_PKiS3_S3_S3_iiiiS1_S1_S1_:
        /* <DEDUP_REMOVED lines=14> */
[----:B------:R-:W0:Y:S01]  /*00e0*/  LDCU UR4, c[0x0][0x3cc] ;  /* 0x00007980ff0477ac */ /* 0x000e220008000800 */
[----:B------:R-:W-:Y:S02]  /*00f0*/  MOV R7, RZ ;  /* 0x000000ff00077202 */ /* 0x000fe40000000f00 */
[----:B------:R-:W-:Y:S01]  /*0100*/  CS2R R2, SRZ ;  /* 0x0000000000027805 */ /* 0x000fe2000001ff00 */
[----:B------:R-:W0:Y:S01]  /*0110*/  LDCU.64 UR6, c[0x0][0x3d0] ;  /* 0x00007a00ff0677ac */ /* 0x000e220008000a00 */
[----:B------:R-:W-:Y:S02]  /*0120*/  UISETP.GE.U32.AND UP1, UPT, UR5, 0x4, UPT ;  /* 0x000000040500788c */ /* 0x000fe4000bf26070 */
[----:B------:R-:W-:-:S04]  /*0130*/  ULOP3.LUT UR18, UR5, 0x3, URZ, 0xc0, !UPT ;  /* 0x0000000305127892 */ /* 0x000fc8000f8ec0ff */
[----:B------:R-:W-:Y:S02]  /*0140*/  UISETP.NE.AND UP0, UPT, UR18, URZ, UPT ;  /* 0x000000ff1200728c */ /* 0x000fe4000bf05270 */
[----:B0-----:R-:W-:-:S04]  /*0150*/  UIMAD UR4, UR6, UR4, URZ ;  /* 0x00000004060472a4 */ /* 0x001fc8000f8e02ff */
        /* <DEDUP_REMOVED lines=8> */
[----:B------:R-:W4:Y:S01]  /*01e0*/  LDCU UR6, c[0x0][0x390] ;  /* 0x00007200ff0677ac */ /* 0x000f220008000800 */
[----:B------:R-:W-:Y:S02]  /*01f0*/  ULOP3.LUT UR5, UR5, 0x7ffffffc, URZ, 0xc0, !UPT ;  /* 0x7ffffffc05057892 */ /* 0x000fe4000f8ec0ff */
[----:B0-----:R-:W-:-:S04]  /*0200*/  UIADD3 UR11, UP2, UPT, UR12, 0x8, URZ ;  /* 0x000000080c0b7890 */ /* 0x001fc8000ff5e0ff */
[----:B------:R-:W-:Y:S01]  /*0210*/  UIADD3.X UR12, UPT, UPT, URZ, UR13, URZ, UP2, !UPT ;  /* 0x0000000dff0c7290 */ /* 0x000fe200097fe4ff */
[----:B------:R-:W-:Y:S01]  /*0220*/  MOV R3, UR5 ;  /* 0x0000000500037c02 */ /* 0x000fe20008000f00 */
[----:B--2---:R-:W-:Y:S01]  /*0230*/  UIADD3 UR9, UP1, UPT, UR14, 0x8, URZ ;  /* 0x000000080e097890 */ /* 0x004fe2000ff3e0ff */
[----:B------:R-:W-:Y:S01]  /*0240*/  MOV R22, UR11 ;  /* 0x0000000b00167c02 */ /* 0x000fe20008000f00 */
[----:B---3--:R-:W-:Y:S02]  /*0250*/  UIADD3 UR7, UP2, UPT, UR16, 0x8, URZ ;  /* 0x0000000810077890 */ /* 0x008fe4000ff5e0ff */
[----:B------:R-:W-:Y:S01]  /*0260*/  UIADD3.X UR10, UPT, UPT, URZ, UR15, URZ, UP1, !UPT ;  /* 0x0000000fff0a7290 */ /* 0x000fe20008ffe4ff */
[----:B------:R-:W-:Y:S01]  /*0270*/  MOV R23, UR12 ;  /* 0x0000000c00177c02 */ /* 0x000fe20008000f00 */
[----:B----4-:R-:W-:Y:S01]  /*0280*/  UIMAD UR13, UR6, 0x3, URZ ;  /* 0x00000003060d78a4 */ /* 0x010fe2000f8e02ff */
[----:B------:R-:W-:Y:S01]  /*0290*/  IMAD.U32 R14, RZ, RZ, UR9 ;  /* 0x00000009ff0e7e24 */ /* 0x000fe2000f8e00ff */
[----:B------:R-:W-:Y:S01]  /*02a0*/  UIADD3.X UR8, UPT, UPT, URZ, UR17, URZ, UP2, !UPT ;  /* 0x00000011ff087290 */ /* 0x000fe200097fe4ff */
[----:B------:R-:W-:Y:S01]  /*02b0*/  MOV R16, UR7 ;  /* 0x0000000700107c02 */ /* 0x000fe20008000f00 */
[----:B------:R-:W-:Y:S01]  /*02c0*/  USHF.L.U32 UR6, UR6, 0x1, URZ ;  /* 0x0000000106067899 */ /* 0x000fe200080006ff */
[----:B------:R-:W-:Y:S01]  /*02d0*/  MOV R15, UR10 ;  /* 0x0000000a000f7c02 */ /* 0x000fe20008000f00 */
[----:B------:R-:W-:Y:S01]  /*02e0*/  IMAD.U32 R6, RZ, RZ, UR13 ;  /* 0x0000000dff067e24 */ /* 0x000fe2000f8e00ff */
[----:B------:R-:W-:Y:S01]  /*02f0*/  UIADD3 UR14, UPT, UPT, -UR5, URZ, URZ ;  /* 0x000000ff050e7290 */ /* 0x000fe2000fffe1ff */
[----:B------:R-:W-:-:S02]  /*0300*/  IMAD.U32 R17, RZ, RZ, UR8 ;  /* 0x00000008ff117e24 */ /* 0x000fc4000f8e00ff */
[----:B------:R-:W-:-:S09]  /*0310*/  MOV R4, UR6 ;  /* 0x0000000600047c02 */ /* 0x000fd20008000f00 */
.L_x_114:
[----:B------:R-:W2:Y:S01]  /*0320*/  LDG.E R9, desc[UR20][R22.64+-0x8] ;  /* 0xfffff81416097981 */ /* 0x000ea2000c1e1900 */
[----:B------:R-:W0:Y:S03]  /*0330*/  LDC.64 R20, c[0x0][0x3b8] ;  /* 0x0000ee00ff147b82 */ /* 0x000e260000000a00 */
[----:B------:R-:W3:Y:S04]  /*0340*/  LDG.E R12, desc[UR20][R14.64+-0x8] ;  /* 0xfffff8140e0c7981 */ /* 0x000ee8000c1e1900 */
[----:B------:R-:W4:Y:S01]  /*0350*/  LDG.E R32, desc[UR20][R22.64+-0x4] ;  /* 0xfffffc1416207981 */ /* 0x000f22000c1e1900 */
[----:B------:R-:W5:Y:S03]  /*0360*/  LDC.64 R10, c[0x0][0x3c0] ;  /* 0x0000f000ff0a7b82 */ /* 0x000f660000000a00 */
[----:B------:R-:W4:Y:S01]  /*0370*/  LDG.E R29, desc[UR20][R14.64+-0x4] ;  /* 0xfffffc140e1d7981 */ /* 0x000f22000c1e1900 */
[----:B--2---:R-:W-:-:S02]  /*0380*/  IADD3 R9, PT, PT, R9, -0x1, RZ ;  /* 0xffffffff09097810 */ /* 0x004fc40007ffe0ff */
[----:B---3--:R-:W-:-:S03]  /*0390*/  IADD3 R33, PT, PT, R12, -0x1, RZ ;  /* 0xffffffff0c217810 */ /* 0x008fc60007ffe0ff */
[--C-:B------:R-:W-:Y:S02]  /*03a0*/  IMAD R31, R9, UR4, R0.reuse ;  /* 0x00000004091f7c24 */ /* 0x100fe4000f8e0200 */
[----:B------:R-:W2:Y:S01]  /*03b0*/  LDC R9, c[0x0][0x390] ;  /* 0x0000e400ff097b82 */ /* 0x000ea20000000800 */
[----:B------:R-:W-:Y:S02]  /*03c0*/  IMAD R33, R33, UR4, R0 ;  /* 0x0000000421217c24 */ /* 0x000fe4000f8e0200 */
[----:B0-----:R-:W-:-:S04]  /*03d0*/  IMAD.WIDE R24, R31, 0x4, R20 ;  /* 0x000000041f187825 */ /* 0x001fc800078e0214 */
[----:B-----5:R-:W-:Y:S02]  /*03e0*/  IMAD.WIDE R12, R33, 0x4, R10 ;  /* 0x00000004210c7825 */ /* 0x020fe400078e020a */
[----:B------:R-:W3:Y:S04]  /*03f0*/  LDG.E R24, desc[UR20][R24.64] ;  /* 0x0000001418187981 */ /* 0x000ee8000c1e1900 */
[----:B------:R-:W3:Y:S01]  /*0400*/  LDG.E R13, desc[UR20][R12.64] ;  /* 0x000000140c0d7981 */ /* 0x000ee2000c1e1900 */
[----:B----4-:R-:W-:Y:S01]  /*0410*/  VIADD R34, R29, 0xffffffff ;  /* 0xffffffff1d227836 */ /* 0x010fe20000000000 */
[----:B---3--:R-:W-:Y:S02]  /*0420*/  IADD3 R35, PT, PT, R24, R13, RZ ;  /* 0x0000000d18237210 */ /* 0x008fe40007ffe0ff */
[----:B------:R-:W0:Y:S03]  /*0430*/  LDC.64 R12, c[0x0][0x3e0] ;  /* 0x0000f800ff0c7b82 */ /* 0x000e260000000a00 */
[----:B------:R-:W-:-:S05]  /*0440*/  VIADD R18, R35, 0xffffffff ;  /* 0xffffffff23127836 */ /* 0x000fca0000000000 */
[----:B--2---:R-:W-:Y:S02]  /*0450*/  ISETP.GT.AND P0, PT, R18, R9, PT ;  /* 0x000000091200720c */ /* 0x004fe40003f04270 */
[----:B------:R-:W2:Y:S02]  /*0460*/  LDC.64 R18, c[0x0][0x3d8] ;  /* 0x0000f600ff127b82 */ /* 0x000ea40000000a00 */
[----:B------:R-:W-:-:S13]  /*0470*/  ISETP.LT.OR P1, PT, R35, 0x1, P0 ;  /* 0x000000012300780c */ /* 0x000fda0000721670 */
[----:B------:R-:W3:Y:S08]  /*0480*/  @!P1 LDC.64 R26, c[0x0][0x398] ;  /* 0x0000e600ff1a9b82 */ /* 0x000ef00000000a00 */
[----:B------:R-:W4:Y:S01]  /*0490*/  @!P1 LDC.64 R24, c[0x0][0x3a0] ;  /* 0x0000e800ff189b82 */ /* 0x000f220000000a00 */
[----:B------:R-:W-:-:S04]  /*04a0*/  @!P1 IADD3 R28, P0, PT, R35, R8, RZ ;  /* 0x00000008231c9210 */ /* 0x000fc80007f1e0ff */
[----:B------:R-:W-:Y:S02]  /*04b0*/  @!P1 LEA.HI.X.SX32 R37, R8, RZ, 0x1, P0 ;  /* 0x000000ff08259211 */ /* 0x000fe400000f0eff */
[C---:B------:R-:W-:Y:S02]  /*04c0*/  @!P1 SHF.L.U32 R35, R28.reuse, 0x2, RZ ;  /* 0x000000021c239819 */ /* 0x040fe400000006ff */
[----:B------:R-:W-:Y:S01]  /*04d0*/  @!P1 SHF.L.U64.HI R28, R28, 0x2, R37 ;  /* 0x000000021c1c9819 */ /* 0x000fe20000010225 */
[----:B--2---:R-:W-:Y:S01]  /*04e0*/  IMAD.WIDE R30, R31, 0x4, R18 ;  /* 0x000000041f1e7825 */ /* 0x004fe200078e0212 */
[----:B---3--:R-:W-:-:S04]  /*04f0*/  @!P1 IADD3 R36, P0, PT, R35, R26, RZ ;  /* 0x0000001a23249210 */ /* 0x008fc80007f1e0ff */
[----:B------:R-:W-:Y:S02]  /*0500*/  @!P1 IADD3.X R37, PT, PT, R28, R27, RZ, P0, !PT ;  /* 0x0000001b1c259210 */ /* 0x000fe400007fe4ff */
[----:B------:R2:W3:Y:S01]  /*0510*/  LDG.E R27, desc[UR20][R30.64] ;  /* 0x000000141e1b7981 */ /* 0x0004e2000c1e1900 */
[----:B----4-:R-:W-:Y:S02]  /*0520*/  @!P1 IADD3 R24, P0, PT, R35, R24, RZ ;  /* 0x0000001823189210 */ /* 0x010fe40007f1e0ff */
[----:B------:R-:W-:Y:S01]  /*0530*/  IADD3 R35, PT, PT, R32, -0x1, RZ ;  /* 0xffffffff20237810 */ /* 0x000fe20007ffe0ff */
[----:B0-----:R-:W-:Y:S01]  /*0540*/  IMAD.WIDE R32, R33, 0x4, R12 ;  /* 0x0000000421207825 */ /* 0x001fe200078e020c */
[----:B------:R0:W4:Y:S03]  /*0550*/  @!P1 LDG.E R26, desc[UR20][R36.64+-0x4] ;  /* 0xfffffc14241a9981 */ /* 0x000126000c1e1900 */
[----:B------:R-:W-:-:S02]  /*0560*/  IMAD R29, R35, UR4, R0 ;  /* 0x00000004231d7c24 */ /* 0x000fc4000f8e0200 */
[----:B--2---:R-:W-:Y:S01]  /*0570*/  IMAD R31, R34, UR4, R0 ;  /* 0x00000004221f7c24 */ /* 0x004fe2000f8e0200 */
[----:B------:R-:W3:Y:S01]  /*0580*/  LDG.E R32, desc[UR20][R32.64] ;  /* 0x0000001420207981 */ /* 0x000ee2000c1e1900 */
[----:B------:R-:W-:-:S04]  /*0590*/  IMAD.WIDE R34, R29, 0x4, R20 ;  /* 0x000000041d227825 */ /* 0x000fc800078e0214 */
[----:B0-----:R-:W-:Y:S02]  /*05a0*/  IMAD.WIDE R36, R31, 0x4, R10 ;  /* 0x000000041f247825 */ /* 0x001fe400078e020a */
[----:B------:R-:W2:Y:S04]  /*05b0*/  LDG.E R34, desc[UR20][R34.64] ;  /* 0x0000001422227981 */ /* 0x000ea8000c1e1900 */
[----:B------:R-:W2:Y:S01]  /*05c0*/  LDG.E R33, desc[UR20][R36.64] ;  /* 0x0000001424217981 */ /* 0x000ea2000c1e1900 */
[----:B------:R-:W-:-:S03]  /*05d0*/  @!P1 IADD3.X R25, PT, PT, R28, R25, RZ, P0, !PT ;  /* 0x000000191c199210 */ /* 0x000fc600007fe4ff */
[----:B------:R-:W5:Y:S04]  /*05e0*/  @!P1 LDG.E R35, desc[UR20][R16.64+-0x8] ;  /* 0xfffff81410239981 */ /* 0x000f68000c1e1900 */
[----:B------:R-:W4:Y:S01]  /*05f0*/  @!P1 LDG.E R24, desc[UR20][R24.64+-0x4] ;  /* 0xfffffc1418189981 */ /* 0x000f22000c1e1900 */
[----:B------:R-:W-:-:S04]  /*0600*/  IMAD.WIDE R28, R29, 0x4, R18 ;  /* 0x000000041d1c7825 */ /* 0x000fc800078e0212 */
[----:B------:R-:W-:Y:S02]  /*0610*/  IMAD.WIDE R30, R31, 0x4, R12 ;  /* 0x000000041f1e7825 */ /* 0x000fe400078e020c */
[----:B------:R-:W4:Y:S04]  /*0620*/  LDG.E R28, desc[UR20][R28.64] ;  /* 0x000000141c1c7981 */ /* 0x000f28000c1e1900 */
[----:B------:R-:W4:Y:S04]  /*0630*/  LDG.E R31, desc[UR20][R30.64] ;  /* 0x000000141e1f7981 */ /* 0x000f28000c1e1900 */
[----:B------:R-:W4:Y:S04]  /*0640*/  LDG.E R29, desc[UR20][R22.64] ;  /* 0x00000014161d7981 */ /* 0x000f28000c1e1900 */
[----:B------:R-:W4:Y:S01]  /*0650*/  LDG.E R30, desc[UR20][R14.64] ;  /* 0x000000140e1e7981 */ /* 0x000f22000c1e1900 */
[----:B--2---:R-:W-:-:S04]  /*0660*/  IADD3 R34, PT, PT, R34, R33, RZ ;  /* 0x0000002122227210 */ /* 0x004fc80007ffe0ff */
[----:B------:R-:W-:-:S04]  /*0670*/  IADD3 R36, PT, PT, R34, -0x1, RZ ;  /* 0xffffffff22247810 */ /* 0x000fc80007ffe0ff */
[----:B------:R-:W-:-:S04]  /*0680*/  ISETP.GT.AND P0, PT, R36, R9, PT ;  /* 0x000000092400720c */ /* 0x000fc80003f04270 */
[----:B------:R-:W-:Y:S01]  /*0690*/  ISETP.LT.OR P0, PT, R34, 0x1, P0 ;  /* 0x000000012200780c */ /* 0x000fe20000701670 */
[----:B---3--:R-:W-:-:S04]  /*06a0*/  FMUL R32, R27, R32 ;  /* 0x000000201b207220 */ /* 0x008fc80000400000 */
[----:B-----5:R-:W-:Y:S01]  /*06b0*/  @!P1 FMUL R35, R32, R35 ;  /* 0x0000002320239220 */ /* 0x020fe20000400000 */
[----:B------:R-:W-:-:S03]  /*06c0*/  CS2R R32, SRZ ;  /* 0x0000000000207805 */ /* 0x000fc6000001ff00 */
[----:B----4-:R-:W-:-:S04]  /*06d0*/  @!P1 FMUL R32, R35, R24 ;  /* 0x0000001823209220 */ /* 0x010fc80000400000 */
[----:B------:R-:W0:Y:S01]  /*06e0*/  @!P0 LDC.64 R24, c[0x0][0x3a0] ;  /* 0x0000e800ff188b82 */ /* 0x000e220000000a00 */
[----:B------:R-:W-:Y:S01]  /*06f0*/  @!P1 FMUL R33, R35, R26 ;  /* 0x0000001a23219220 */ /* 0x000fe20000400000 */
[----:B-1----:R-:W-:Y:S01]  /*0700*/  @!P0 IADD3 R34, P1, PT, R34, R5, RZ ;  /* 0x0000000522228210 */ /* 0x002fe20007f3e0ff */
[----:B------:R-:W-:Y:S01]  /*0710*/  FMUL R28, R28, R31 ;  /* 0x0000001f1c1c7220 */ /* 0x000fe20000400000 */
[----:B------:R-:W-:Y:S02]  /*0720*/  VIADD R29, R29, 0xffffffff ;  /* 0xffffffff1d1d7836 */ /* 0x000fe40000000000 */
[----:B------:R-:W-:Y:S01]  /*0730*/  @!P0 LEA.HI.X.SX32 R31, R5, RZ, 0x1, P1 ;  /* 0x000000ff051f8211 */ /* 0x000fe200008f0eff */
[----:B------:R-:W-:Y:S01]  /*0740*/  FADD R2, R33, R2 ;  /* 0x0000000221027221 */ /* 0x000fe20000000000 */
[----:B------:R-:W-:Y:S01]  /*0750*/  FADD R7, R32, R7 ;  /* 0x0000000720077221 */ /* 0x000fe20000000000 */
[----:B------:R-:W-:Y:S01]  /*0760*/  IMAD R33, R29, UR4, R0 ;  /* 0x000000041d217c24 */ /* 0x000fe2000f8e0200 */
[----:B------:R-:W-:Y:S01]  /*0770*/  @!P0 SHF.L.U64.HI R32, R34, 0x2, R31 ;  /* 0x0000000222208819 */ /* 0x000fe2000001021f */
[----:B------:R-:W1:Y:S01]  /*0780*/  @!P0 LDC.64 R26, c[0x0][0x398] ;  /* 0x0000e600ff1a8b82 */ /* 0x000e620000000a00 */
[----:B------:R-:W-:-:S02]  /*0790*/  IADD3 R31, PT, PT, R30, -0x1, RZ ;  /* 0xffffffff1e1f7810 */ /* 0x000fc40007ffe0ff */
[----:B------:R-:W-:Y:S01]  /*07a0*/  @!P0 SHF.L.U32 R37, R34, 0x2, RZ ;  /* 0x0000000222258819 */ /* 0x000fe200000006ff */
[----:B------:R-:W-:-:S04]  /*07b0*/  IMAD.WIDE R34, R33, 0x4, R20 ;  /* 0x0000000421227825 */ /* 0x000fc800078e0214 */
[----:B------:R-:W-:Y:S01]  /*07c0*/  IMAD R29, R31, UR4, R0 ;  /* 0x000000041f1d7c24 */ /* 0x000fe2000f8e0200 */
[----:B0-----:R-:W-:Y:S02]  /*07d0*/  @!P0 IADD3 R36, P3, PT, R37, R24, RZ ;  /* 0x0000001825248210 */ /* 0x001fe40007f7e0ff */
[----:B------:R0:W2:Y:S02]  /*07e0*/  LDG.E R24, desc[UR20][R34.64] ;  /* 0x0000001422187981 */ /* 0x0000a4000c1e1900 */
[----:B0-----:R-:W-:-:S05]  /*07f0*/  IMAD.WIDE R34, R29, 0x4, R10 ;  /* 0x000000041d227825 */ /* 0x001fca00078e020a */
[----:B------:R-:W2:Y:S01]  /*0800*/  LDG.E R31, desc[UR20][R34.64] ;  /* 0x00000014221f7981 */ /* 0x000ea2000c1e1900 */
[----:B-1----:R-:W-:Y:S02]  /*0810*/  @!P0 IADD3 R30, P2, PT, R37, R26, RZ ;  /* 0x0000001a251e8210 */ /* 0x002fe40007f5e0ff */
[----:B------:R-:W-:Y:S02]  /*0820*/  @!P0 IADD3.X R37, PT, PT, R32, R25, RZ, P3, !PT ;  /* 0x0000001920258210 */ /* 0x000fe40001ffe4ff */
[----:B--2---:R-:W-:-:S05]  /*0830*/  IADD3 R35, PT, PT, R24, R31, RZ ;  /* 0x0000001f18237210 */ /* 0x004fca0007ffe0ff */
[----:B------:R-:W-:-:S05]  /*0840*/  VIADD R24, R35, 0xffffffff ;  /* 0xffffffff23187836 */ /* 0x000fca0000000000 */
[----:B------:R-:W-:-:S04]  /*0850*/  ISETP.GT.AND P1, PT, R24, R9, PT ;  /* 0x000000091800720c */ /* 0x000fc80003f24270 */
[----:B------:R-:W-:Y:S02]  /*0860*/  ISETP.LT.OR P1, PT, R35, 0x1, P1 ;  /* 0x000000012300780c */ /* 0x000fe40000f21670 */
[----:B------:R-:W-:-:S05]  /*0870*/  @!P0 IADD3.X R31, PT, PT, R32, R27, RZ, P2, !PT ;  /* 0x0000001b201f8210 */ /* 0x000fca00017fe4ff */
[----:B------:R-:W2:Y:S06]  /*0880*/  @!P0 LDG.E R30, desc[UR20][R30.64+-0x4] ;  /* 0xfffffc141e1e8981 */ /* 0x000eac000c1e1900 */
[----:B------:R-:W0:Y:S08]  /*0890*/  @!P1 LDC.64 R24, c[0x0][0x398] ;  /* 0x0000e600ff189b82 */ /* 0x000e300000000a00 */
[----:B------:R-:W1:Y:S01]  /*08a0*/  @!P1 LDC.64 R26, c[0x0][0x3a0] ;  /* 0x0000e800ff1a9b82 */ /* 0x000e620000000a00 */
[----:B------:R-:W-:Y:S01]  /*08b0*/  @!P1 IADD3 R35, P2, PT, R35, R4, RZ ;  /* 0x0000000423239210 */ /* 0x000fe20007f5e0ff */
[----:B------:R3:W4:Y:S03]  /*08c0*/  @!P0 LDG.E R31, desc[UR20][R36.64+-0x4] ;  /* 0xfffffc14241f8981 */ /* 0x000726000c1e1900 */
[----:B------:R-:W-:-:S04]  /*08d0*/  @!P1 LEA.HI.X.SX32 R34, R4, RZ, 0x1, P2 ;  /* 0x000000ff04229211 */ /* 0x000fc800010f0eff */
[C---:B------:R-:W-:Y:S02]  /*08e0*/  @!P1 SHF.L.U64.HI R34, R35.reuse, 0x2, R34 ;  /* 0x0000000223229819 */ /* 0x040fe40000010222 */
[----:B------:R-:W-:Y:S01]  /*08f0*/  @!P1 SHF.L.U32 R35, R35, 0x2, RZ ;  /* 0x0000000223239819 */ /* 0x000fe200000006ff */
[----:B------:R-:W3:Y:S03]  /*0900*/  LDG.E R36, desc[UR20][R14.64+0x4] ;  /* 0x000004140e247981 */ /* 0x000ee6000c1e1900 */
[C---:B0-----:R-:W-:Y:S02]  /*0910*/  @!P1 IADD3 R24, P3, PT, R35.reuse, R24, RZ ;  /* 0x0000001823189210 */ /* 0x041fe40007f7e0ff */
[----:B-1----:R-:W-:Y:S02]  /*0920*/  @!P1 IADD3 R26, P4, PT, R35, R26, RZ ;  /* 0x0000001a231a9210 */ /* 0x002fe40007f9e0ff */
[----:B------:R-:W5:Y:S01]  /*0930*/  LDG.E R35, desc[UR20][R22.64+0x4] ;  /* 0x0000041416237981 */ /* 0x000f62000c1e1900 */
[----:B------:R-:W-:-:S06]  /*0940*/  IMAD.WIDE R32, R33, 0x4, R18 ;  /* 0x0000000421207825 */ /* 0x000fcc00078e0212 */
[----:B------:R0:W2:Y:S01]  /*0950*/  LDG.E R32, desc[UR20][R32.64] ;  /* 0x0000001420207981 */ /* 0x0000a2000c1e1900 */
[----:B---3--:R-:W-:Y:S01]  /*0960*/  IADD3 R37, PT, PT, R36, -0x1, RZ ;  /* 0xffffffff24257810 */ /* 0x008fe20007ffe0ff */
[----:B-----5:R-:W-:-:S04]  /*0970*/  VIADD R35, R35, 0xffffffff ;  /* 0xffffffff23237836 */ /* 0x020fc80000000000 */
[----:B0-----:R-:W-:-:S04]  /*0980*/  IMAD R33, R35, UR4, R0 ;  /* 0x0000000423217c24 */ /* 0x001fc8000f8e0200 */
[----:B------:R-:W-:-:S05]  /*0990*/  IMAD.WIDE R20, R33, 0x4, R20 ;  /* 0x0000000421147825 */ /* 0x000fca00078e0214 */
[----:B------:R0:W3:Y:S02]  /*09a0*/  LDG.E R35, desc[UR20][R20.64] ;  /* 0x0000001414237981 */ /* 0x0000e4000c1e1900 */
[----:B0-----:R-:W-:-:S04]  /*09b0*/  IMAD R21, R37, UR4, R0 ;  /* 0x0000000425157c24 */ /* 0x001fc8000f8e0200 */
[----:B------:R-:W-:-:S06]  /*09c0*/  IMAD.WIDE R36, R21, 0x4, R10 ;  /* 0x0000000415247825 */ /* 0x000fcc00078e020a */
[----:B------:R-:W3:Y:S01]  /*09d0*/  LDG.E R36, desc[UR20][R36.64] ;  /* 0x0000001424247981 */ /* 0x000ee2000c1e1900 */
[C---:B------:R-:W-:Y:S01]  /*09e0*/  @!P1 IMAD.X R25, R34.reuse, 0x1, R25, P3 ;  /* 0x0000000122199824 */ /* 0x040fe200018e0619 */
[----:B------:R-:W-:-:S04]  /*09f0*/  @!P1 IADD3.X R27, PT, PT, R34, R27, RZ, P4, !PT ;  /* 0x0000001b221b9210 */ /* 0x000fc800027fe4ff */
[----:B------:R-:W5:Y:S04]  /*0a00*/  @!P1 LDG.E R24, desc[UR20][R24.64+-0x4] ;  /* 0xfffffc1418189981 */ /* 0x000f68000c1e1900 */
[----:B------:R-:W5:Y:S04]  /*0a10*/  @!P1 LDG.E R26, desc[UR20][R26.64+-0x4] ;  /* 0xfffffc141a1a9981 */ /* 0x000f68000c1e1900 */
[----:B------:R-:W4:Y:S01]  /*0a20*/  @!P1 LDG.E R25, desc[UR20][R16.64] ;  /* 0x0000001410199981 */ /* 0x000f22000c1e1900 */
[----:B---3--:R-:W-:-:S04]  /*0a30*/  IADD3 R35, PT, PT, R35, R36, RZ ;  /* 0x0000002423237210 */ /* 0x008fc80007ffe0ff */
[----:B------:R-:W-:-:S04]  /*0a40*/  IADD3 R10, PT, PT, R35, -0x1, RZ ;  /* 0xffffffff230a7810 */ /* 0x000fc80007ffe0ff */
[----:B------:R-:W-:-:S04]  /*0a50*/  ISETP.GT.AND P2, PT, R10, R9, PT ;  /* 0x000000090a00720c */ /* 0x000fc80003f44270 */
[----:B------:R-:W-:Y:S01]  /*0a60*/  ISETP.LT.OR P2, PT, R35, 0x1, P2 ;  /* 0x000000012300780c */ /* 0x000fe20001741670 */
[----:B------:R-:W-:-:S05]  /*0a70*/  IMAD.WIDE R36, R33, 0x4, R18 ;  /* 0x0000000421247825 */ /* 0x000fca00078e0212 */
[----:B------:R0:W3:Y:S07]  /*0a80*/  LDG.E R20, desc[UR20][R36.64] ;  /* 0x0000001424147981 */ /* 0x0000ee000c1e1900 */
[----:B------:R-:W1:Y:S08]  /*0a90*/  @!P2 LDC.64 R18, c[0x0][0x3a0] ;  /* 0x0000e800ff12ab82 */ /* 0x000e700000000a00 */
[----:B------:R-:W2:Y:S01]  /*0aa0*/  @!P2 LDC.64 R10, c[0x0][0x398] ;  /* 0x0000e600ff0aab82 */ /* 0x000ea20000000a00 */
[----:B------:R-:W-:Y:S01]  /*0ab0*/  @!P2 IADD3 R33, P3, PT, R35, R6, RZ ;  /* 0x000000062321a210 */ /* 0x000fe20007f7e0ff */
[----:B0-----:R-:W-:-:S03]  /*0ac0*/  IMAD.WIDE R36, R29, 0x4, R12 ;  /* 0x000000041d247825 */ /* 0x001fc600078e020c */
[----:B------:R-:W-:Y:S01]  /*0ad0*/  @!P2 LEA.HI.X.SX32 R34, R6, RZ, 0x1, P3 ;  /* 0x000000ff0622a211 */ /* 0x000fe200018f0eff */
[----:B------:R-:W-:Y:S01]  /*0ae0*/  IMAD.WIDE R12, R21, 0x4, R12 ;  /* 0x00000004150c7825 */ /* 0x000fe200078e020c */
[----:B------:R-:W5:Y:S02]  /*0af0*/  LDG.E R29, desc[UR20][R36.64] ;  /* 0x00000014241d7981 */ /* 0x000f64000c1e1900 */
[C---:B------:R-:W-:Y:S02]  /*0b00*/  @!P2 SHF.L.U64.HI R34, R33.reuse, 0x2, R34 ;  /* 0x000000022122a819 */ /* 0x040fe40000010222 */
[----:B------:R-:W-:Y:S01]  /*0b10*/  @!P2 SHF.L.U32 R33, R33, 0x2, RZ ;  /* 0x000000022121a819 */ /* 0x000fe200000006ff */
[----:B------:R-:W4:Y:S03]  /*0b20*/  @!P0 LDG.E R21, desc[UR20][R16.64+-0x4] ;  /* 0xfffffc1410158981 */ /* 0x000f26000c1e1900 */
[C---:B-1----:R-:W-:Y:S01]  /*0b30*/  @!P2 IADD3 R18, P4, PT, R33.reuse, R18, RZ ;  /* 0x000000122112a210 */ /* 0x042fe20007f9e0ff */
[----:B------:R0:W3:Y:S01]  /*0b40*/  LDG.E R13, desc[UR20][R12.64] ;  /* 0x000000140c0d7981 */ /* 0x0000e2000c1e1900 */
[----:B--2---:R-:W-:-:S03]  /*0b50*/  @!P2 IADD3 R10, P3, PT, R33, R10, RZ ;  /* 0x0000000a210aa210 */ /* 0x004fc60007f7e0ff */
[C---:B------:R-:W-:Y:S01]  /*0b60*/  @!P2 IMAD.X R19, R34.reuse, 0x1, R19, P4 ;  /* 0x000000012213a824 */ /* 0x040fe200020e0613 */
[----:B------:R-:W2:Y:S01]  /*0b70*/  @!P2 LDG.E R33, desc[UR20][R16.64+0x4] ;  /* 0x000004141021a981 */ /* 0x000ea2000c1e1900 */
[----:B------:R-:W-:-:S03]  /*0b80*/  @!P2 IADD3.X R11, PT, PT, R34, R11, RZ, P3, !PT ;  /* 0x0000000b220ba210 */ /* 0x000fc60001ffe4ff */
[----:B------:R1:W2:Y:S04]  /*0b90*/  @!P2 LDG.E R18, desc[UR20][R18.64+-0x4] ;  /* 0xfffffc141212a981 */ /* 0x0002a8000c1e1900 */
[----:B------:R1:W2:Y:S01]  /*0ba0*/  @!P2 LDG.E R10, desc[UR20][R10.64+-0x4] ;  /* 0xfffffc140a0aa981 */ /* 0x0002a2000c1e1900 */
[----:B------:R-:W-:Y:S01]  /*0bb0*/  UIADD3 UR14, UPT, UPT, UR14, 0x4, URZ ;  /* 0x000000040e0e7890 */ /* 0x000fe2000fffe0ff */
[----:B0-----:R-:W-:-:S03]  /*0bc0*/  MOV R12, RZ ;  /* 0x000000ff000c7202 */ /* 0x001fc60000000f00 */
[----:B------:R-:W-:Y:S01]  /*0bd0*/  UISETP.NE.AND UP1, UPT, UR14, URZ, UPT ;  /* 0x000000ff0e00728c */ /* 0x000fe2000bf25270 */
[----:B-1----:R-:W-:Y:S02]  /*0be0*/  MOV R19, RZ ;  /* 0x000000ff00137202 */ /* 0x002fe40000000f00 */
[----:B------:R-:W-:Y:S02]  /*0bf0*/  MOV R11, RZ ;  /* 0x000000ff000b7202 */ /* 0x000fe40000000f00 */
[----:B------:R-:W-:Y:S02]  /*0c00*/  IADD3 R14, P4, PT, R14, 0x10, RZ ;  /* 0x000000100e0e7810 */ /* 0x000fe40007f9e0ff */
[----:B------:R-:W-:Y:S02]  /*0c10*/  IADD3 R22, P3, PT, R22, 0x10, RZ ;  /* 0x0000001016167810 */ /* 0x000fe40007f7e0ff */
[----:B------:R-:W-:Y:S01]  /*0c20*/  IADD3 R16, P5, PT, R16, 0x10, RZ ;  /* 0x0000001010107810 */ /* 0x000fe20007fbe0ff */
[----:B------:R-:W-:Y:S01]  /*0c30*/  IMAD.X R15, RZ, RZ, R15, P4 ;  /* 0x000000ffff0f7224 */ /* 0x000fe200020e060f */
[----:B------:R-:W-:Y:S01]  /*0c40*/  IADD3.X R23, PT, PT, RZ, R23, RZ, P3, !PT ;  /* 0x00000017ff177210 */ /* 0x000fe20001ffe4ff */
[----:B------:R-:W-:Y:S01]  /*0c50*/  IMAD R4, R9, 0x4, R4 ;  /* 0x0000000409047824 */ /* 0x000fe200078e0204 */
[----:B------:R-:W-:-:S02]  /*0c60*/  IADD3.X R17, PT, PT, RZ, R17, RZ, P5, !PT ;  /* 0x00000011ff117210 */ /* 0x000fc40002ffe4ff */
[C---:B------:R-:W-:Y:S02]  /*0c70*/  LEA R8, R9.reuse, R8, 0x2 ;  /* 0x0000000809087211 */ /* 0x040fe400078e10ff */
[C---:B------:R-:W-:Y:S02]  /*0c80*/  LEA R5, R9.reuse, R5, 0x2 ;  /* 0x0000000509057211 */ /* 0x040fe400078e10ff */
[----:B------:R-:W-:Y:S01]  /*0c90*/  LEA R6, R9, R6, 0x2 ;  /* 0x0000000609067211 */ /* 0x000fe200078e10ff */
[----:B-----5:R-:W-:Y:S01]  /*0ca0*/  FMUL R32, R32, R29 ;  /* 0x0000001d20207220 */ /* 0x020fe20000400000 */
[----:B----4-:R-:W-:Y:S01]  /*0cb0*/  @!P0 FMUL R28, R28, R21 ;  /* 0x000000151c1c8220 */ /* 0x010fe20000400000 */
[----:B------:R-:W-:Y:S02]  /*0cc0*/  MOV R21, RZ ;  /* 0x000000ff00157202 */ /* 0x000fe40000000f00 */
[----:B------:R-:W-:Y:S01]  /*0cd0*/  @!P1 FMUL R25, R32, R25 ;  /* 0x0000001920199220 */ /* 0x000fe20000400000 */
[C---:B------:R-:W-:Y:S01]  /*0ce0*/  @!P0 FMUL R21, R28.reuse, R30 ;  /* 0x0000001e1c158220 */ /* 0x040fe20000400000 */
[----:B------:R-:W-:Y:S01]  /*0cf0*/  @!P0 FMUL R12, R28, R31 ;  /* 0x0000001f1c0c8220 */ /* 0x000fe20000400000 */
[----:B---3--:R-:W-:Y:S01]  /*0d00*/  FMUL R20, R20, R13 ;  /* 0x0000000d14147220 */ /* 0x008fe20000400000 */
[----:B------:R-:W-:Y:S01]  /*0d10*/  @!P1 FMUL R11, R25, R24 ;  /* 0x00000018190b9220 */ /* 0x000fe20000400000 */
[----:B------:R-:W-:Y:S01]  /*0d20*/  FADD R28, R2, R21 ;  /* 0x00000015021c7221 */ /* 0x000fe20000000000 */
[----:B------:R-:W-:Y:S01]  /*0d30*/  FADD R12, R7, R12 ;  /* 0x0000000c070c7221 */ /* 0x000fe20000000000 */
[----:B------:R-:W-:Y:S01]  /*0d40*/  @!P1 FMUL R19, R25, R26 ;  /* 0x0000001a19139220 */ /* 0x000fe20000400000 */
[----:B------:R-:W-:-:S02]  /*0d50*/  IMAD.MOV.U32 R2, RZ, RZ, RZ ;  /* 0x000000ffff027224 */ /* 0x000fc400078e00ff */
[----:B--2---:R-:W-:Y:S01]  /*0d60*/  @!P2 FMUL R33, R20, R33 ;  /* 0x000000211421a220 */ /* 0x004fe20000400000 */
[----:B------:R-:W-:Y:S01]  /*0d70*/  MOV R7, RZ ;  /* 0x000000ff00077202 */ /* 0x000fe20000000f00 */
[----:B------:R-:W-:Y:S01]  /*0d80*/  FADD R11, R28, R11 ;  /* 0x0000000b1c0b7221 */ /* 0x000fe20000000000 */
[----:B------:R-:W-:Y:S01]  /*0d90*/  FADD R12, R12, R19 ;  /* 0x000000130c0c7221 */ /* 0x000fe20000000000 */
[C---:B------:R-:W-:Y:S01]  /*0da0*/  @!P2 FMUL R7, R33.reuse, R18 ;  /* 0x000000122107a220 */ /* 0x040fe20000400000 */
[----:B------:R-:W-:-:S03]  /*0db0*/  @!P2 FMUL R2, R33, R10 ;  /* 0x0000000a2102a220 */ /* 0x000fc60000400000 */
[----:B------:R-:W-:Y:S01]  /*0dc0*/  FADD R7, R12, R7 ;  /* 0x000000070c077221 */ /* 0x000fe20000000000 */
[----:B------:R-:W-:Y:S01]  /*0dd0*/  FADD R2, R11, R2 ;  /* 0x000000020b027221 */ /* 0x000fe20000000000 */
[----:B------:R-:W-:Y:S06]  /*0de0*/  BRA.U UP1, `(.L_x_114) ;  /* 0xfffffff5014c7547 */ /* 0x000fec000b83ffff */
.L_x_113:
[----:B------:R-:W-:Y:S05]  /*0df0*/  BRA.U !UP0, `(.L_x_112) ;  /* 0x0000000908507547 */ /* 0x000fea000b800000 */
[----:B------:R-:W0:Y:S01]  /*0e00*/  LDCU UR5, c[0x0][0x394] ;  /* 0x00007280ff0577ac */ /* 0x000e220008000800 */
[----:B------:R-:W-:Y:S02]  /*0e10*/  UISETP.NE.AND UP0, UPT, UR18, 0x1, UPT ;  /* 0x000000011200788c */ /* 0x000fe4000bf05270 */
[----:B0-----:R-:W-:-:S04]  /*0e20*/  ULOP3.LUT UR5, UR5, 0x1, URZ, 0xc0, !UPT ;  /* 0x0000000105057892 */ /* 0x001fc8000f8ec0ff */
[----:B------:R-:W-:-:S03]  /*0e30*/  UISETP.NE.U32.AND UP1, UPT, UR5, 0x1, UPT ;  /* 0x000000010500788c */ /* 0x000fc6000bf25070 */
[----:B------:R-:W-:Y:S08]  /*0e40*/  BRA.U !UP0, `(.L_x_115) ;  /* 0x00000005086c7547 */ /* 0x000ff0000b800000 */
[----:B------:R-:W0:Y:S08]  /*0e50*/  LDC.64 R4, c[0x0][0x3a8] ;  /* 0x0000ea00ff047b82 */ /* 0x000e300000000a00 */
[----:B------:R-:W1:Y:S08]  /*0e60*/  LDC.64 R8, c[0x0][0x3b0] ;  /* 0x0000ec00ff087b82 */ /* 0x000e700000000a00 */
[----:B------:R-:W2:Y:S01]  /*0e70*/  LDC R22, c[0x0][0x390] ;  /* 0x0000e400ff167b82 */ /* 0x000ea20000000800 */
[----:B0-----:R-:W-:-:S07]  /*0e80*/  IMAD.WIDE.U32 R14, R3, 0x4, R4 ;  /* 0x00000004030e7825 */ /* 0x001fce00078e0004 */
[----:B------:R-:W0:Y:S01]  /*0e90*/  LDC.64 R4, c[0x0][0x3c0] ;  /* 0x0000f000ff047b82 */ /* 0x000e220000000a00 */
[----:B------:R-:W3:Y:S01]  /*0ea0*/  LDG.E R6, desc[UR20][R14.64] ;  /* 0x000000140e067981 */ /* 0x000ee2000c1e1900 */
[----:B-1----:R-:W-:-:S03]  /*0eb0*/  IMAD.WIDE.U32 R16, R3, 0x4, R8 ;  /* 0x0000000403107825 */ /* 0x002fc600078e0008 */
[----:B------:R-:W4:Y:S03]  /*0ec0*/  LDG.E R18, desc[UR20][R14.64+0x4] ;  /* 0x000004140e127981 */ /* 0x000f26000c1e1900 */
[----:B------:R-:W1:Y:S01]  /*0ed0*/  LDC.64 R8, c[0x0][0x3b8] ;  /* 0x0000ee00ff087b82 */ /* 0x000e620000000a00 */
[----:B------:R-:W5:Y:S04]  /*0ee0*/  LDG.E R10, desc[UR20][R16.64] ;  /* 0x00000014100a7981 */ /* 0x000f68000c1e1900 */
[----:B------:R-:W2:Y:S01]  /*0ef0*/  LDG.E R20, desc[UR20][R16.64+0x4] ;  /* 0x0000041410147981 */ /* 0x000ea2000c1e1900 */
[----:B---3--:R-:W-:Y:S02]  /*0f00*/  IADD3 R19, PT, PT, R6, -0x1, RZ ;  /* 0xffffffff06137810 */ /* 0x008fe40007ffe0ff */
[----:B-----5:R-:W-:-:S03]  /*0f10*/  IADD3 R25, PT, PT, R10, -0x1, RZ ;  /* 0xffffffff0a197810 */ /* 0x020fc60007ffe0ff */
[--C-:B------:R-:W-:Y:S02]  /*0f20*/  IMAD R19, R19, UR4, R0.reuse ;  /* 0x0000000413137c24 */ /* 0x100fe4000f8e0200 */
[----:B------:R-:W-:Y:S02]  /*0f30*/  IMAD R25, R25, UR4, R0 ;  /* 0x0000000419197c24 */ /* 0x000fe4000f8e0200 */
[----:B-1----:R-:W-:-:S04]  /*0f40*/  IMAD.WIDE R10, R19, 0x4, R8 ;  /* 0x00000004130a7825 */ /* 0x002fc800078e0208 */
[----:B0-----:R-:W-:Y:S02]  /*0f50*/  IMAD.WIDE R12, R25, 0x4, R4 ;  /* 0x00000004190c7825 */ /* 0x001fe400078e0204 */
[----:B------:R-:W3:Y:S01]  /*0f60*/  LDG.E R10, desc[UR20][R10.64] ;  /* 0x000000140a0a7981 */ /* 0x000ee2000c1e1900 */
[----:B--2---:R-:W-:-:S03]  /*0f70*/  IADD3 R23, PT, PT, R20, -0x1, RZ ;  /* 0xffffffff14177810 */ /* 0x004fc60007ffe0ff */
[----:B------:R-:W3:Y:S01]  /*0f80*/  LDG.E R13, desc[UR20][R12.64] ;  /* 0x000000140c0d7981 */ /* 0x000ee2000c1e1900 */
[----:B----4-:R-:W-:Y:S02]  /*0f90*/  VIADD R27, R18, 0xffffffff ;  /* 0xffffffff121b7836 */ /* 0x010fe40000000000 */
[--C-:B------:R-:W-:Y:S02]  /*0fa0*/  IMAD R23, R23, UR4, R0.reuse ;  /* 0x0000000417177c24 */ /* 0x100fe4000f8e0200 */
[----:B------:R-:W-:Y:S02]  /*0fb0*/  IMAD R27, R27, UR4, R0 ;  /* 0x000000041b1b7c24 */ /* 0x000fe4000f8e0200 */
[----:B------:R-:W-:-:S04]  /*0fc0*/  IMAD.WIDE R14, R23, 0x4, R4 ;  /* 0x00000004170e7825 */ /* 0x000fc800078e0204 */
[----:B------:R-:W-:Y:S02]  /*0fd0*/  IMAD.WIDE R8, R27, 0x4, R8 ;  /* 0x000000041b087825 */ /* 0x000fe400078e0208 */
[----:B------:R-:W2:Y:S04]  /*0fe0*/  LDG.E R15, desc[UR20][R14.64] ;  /* 0x000000140e0f7981 */ /* 0x000ea8000c1e1900 */
[----:B------:R0:W2:Y:S02]  /*0ff0*/  LDG.E R6, desc[UR20][R8.64] ;  /* 0x0000001408067981 */ /* 0x0000a4000c1e1900 */
[----:B0-----:R-:W0:Y:S02]  /*1000*/  LDC.64 R8, c[0x0][0x3d8] ;  /* 0x0000f600ff087b82 */ /* 0x001e240000000a00 */
[----:B0-----:R-:W-:-:S04]  /*1010*/  IMAD.WIDE R18, R19, 0x4, R8 ;  /* 0x0000000413127825 */ /* 0x001fc800078e0208 */
[----:B------:R-:W-:Y:S02]  /*1020*/  IMAD.WIDE R8, R27, 0x4, R8 ;  /* 0x000000041b087825 */ /* 0x000fe400078e0208 */
[----:B------:R-:W4:Y:S04]  /*1030*/  LDG.E R18, desc[UR20][R18.64] ;  /* 0x0000001412127981 */ /* 0x000f28000c1e1900 */
[----:B------:R0:W5:Y:S01]  /*1040*/  LDG.E R8, desc[UR20][R8.64] ;  /* 0x0000001408087981 */ /* 0x000162000c1e1900 */
[----:B---3--:R-:W-:Y:S02]  /*1050*/  IADD3 R17, PT, PT, R10, R13, RZ ;  /* 0x0000000d0a117210 */ /* 0x008fe40007ffe0ff */
[----:B------:R-:W1:Y:S02]  /*1060*/  LDC.64 R12, c[0x0][0x3e8] ;  /* 0x0000fa00ff0c7b82 */ /* 0x000e640000000a00 */
[----:B------:R-:W-:-:S04]  /*1070*/  IADD3 R5, PT, PT, R17, -0x1, RZ ;  /* 0xffffffff11057810 */ /* 0x000fc80007ffe0ff */
[----:B------:R-:W-:-:S04]  /*1080*/  ISETP.GT.AND P0, PT, R5, R22, PT ;  /* 0x000000160500720c */ /* 0x000fc80003f04270 */
[----:B------:R-:W-:Y:S01]  /*1090*/  ISETP.LT.OR P0, PT, R17, 0x1, P0 ;  /* 0x000000011100780c */ /* 0x000fe20000701670 */
[----:B--2---:R-:W-:-:S05]  /*10a0*/  IMAD.IADD R6, R6, 0x1, R15 ;  /* 0x0000000106067824 */ /* 0x004fca00078e020f */
[----:B------:R-:W-:-:S07]  /*10b0*/  IADD3 R11, PT, PT, R6, -0x1, RZ ;  /* 0xffffffff060b7810 */ /* 0x000fce0007ffe0ff */
[----:B------:R-:W2:Y:S01]  /*10c0*/  @!P0 LDC.64 R20, c[0x0][0x398] ;  /* 0x0000e600ff148b82 */ /* 0x000ea20000000a00 */
[-C--:B------:R-:W-:Y:S01]  /*10d0*/  ISETP.GT.AND P1, PT, R11, R22.reuse, PT ;  /* 0x000000160b00720c */ /* 0x080fe20003f24270 */
[----:B------:R-:W-:-:S03]  /*10e0*/  @!P0 IMAD R14, R3, R22, RZ ;  /* 0x00000016030e8224 */ /* 0x000fc600078e02ff */
[----:B------:R-:W-:-:S03]  /*10f0*/  ISETP.LT.OR P1, PT, R6, 0x1, P1 ;  /* 0x000000010600780c */ /* 0x000fc60000f21670 */
[----:B------:R-:W3:Y:S01]  /*1100*/  @!P0 LDC.64 R4, c[0x0][0x3a0] ;  /* 0x0000e800ff048b82 */ /* 0x000ee20000000a00 */
[----:B------:R-:W-:-:S04]  /*1110*/  @!P0 IADD3 R26, P2, PT, R17, R14, RZ ;  /* 0x0000000e111a8210 */ /* 0x000fc80007f5e0ff */
[----:B------:R-:W-:-:S03]  /*1120*/  @!P0 LEA.HI.X.SX32 R15, R14, RZ, 0x1, P2 ;  /* 0x000000ff0e0f8211 */ /* 0x000fc600010f0eff */
[----:B------:R-:W0:Y:S01]  /*1130*/  LDC.64 R10, c[0x0][0x3e0] ;  /* 0x0000f800ff0a7b82 */ /* 0x000e220000000a00 */
[C---:B------:R-:W-:Y:S02]  /*1140*/  @!P0 SHF.L.U32 R29, R26.reuse, 0x2, RZ ;  /* 0x000000021a1d8819 */ /* 0x040fe400000006ff */
[----:B------:R-:W-:-:S05]  /*1150*/  @!P0 SHF.L.U64.HI R26, R26, 0x2, R15 ;  /* 0x000000021a1a8819 */ /* 0x000fca000001020f */
[----:B------:R-:W4:Y:S01]  /*1160*/  @!P1 LDC.64 R14, c[0x0][0x398] ;  /* 0x0000e600ff0e9b82 */ /* 0x000f220000000a00 */
[----:B--2---:R-:W-:-:S07]  /*1170*/  @!P0 IADD3 R20, P2, PT, R29, R20, RZ ;  /* 0x000000141d148210 */ /* 0x004fce0007f5e0ff */
[----:B------:R-:W2:Y:S01]  /*1180*/  @!P1 LDC.64 R16, c[0x0][0x3a0] ;  /* 0x0000e800ff109b82 */ /* 0x000ea20000000a00 */
[C---:B------:R-:W-:Y:S02]  /*1190*/  @!P0 IADD3.X R21, PT, PT, R26.reuse, R21, RZ, P2, !PT ;  /* 0x000000151a158210 */ /* 0x040fe400017fe4ff */
[----:B---3--:R-:W-:Y:S01]  /*11a0*/  @!P0 IADD3 R4, P2, PT, R29, R4, RZ ;  /* 0x000000041d048210 */ /* 0x008fe20007f5e0ff */
[C---:B------:R-:W-:Y:S02]  /*11b0*/  @!P1 IMAD R29, R3.reuse, R22, R22 ;  /* 0x00000016031d9224 */ /* 0x040fe400078e0216 */
[----:B-1----:R-:W-:Y:S01]  /*11c0*/  IMAD.WIDE.U32 R12, R3, 0x4, R12 ;  /* 0x00000004030c7825 */ /* 0x002fe200078e000c */
[----:B------:R-:W3:Y:S03]  /*11d0*/  @!P0 LDG.E R20, desc[UR20][R20.64+-0x4] ;  /* 0xfffffc1414148981 */ /* 0x000ee6000c1e1900 */
[----:B0-----:R-:W-:Y:S01]  /*11e0*/  IMAD.WIDE R24, R25, 0x4, R10 ;  /* 0x0000000419187825 */ /* 0x001fe200078e020a */
[----:B------:R-:W3:Y:S03]  /*11f0*/  LDG.E R19, desc[UR20][R12.64+0x4] ;  /* 0x000004140c137981 */ /* 0x000ee6000c1e1900 */
[----:B------:R-:W-:Y:S01]  /*1200*/  @!P0 IMAD.X R5, R26, 0x1, R5, P2 ;  /* 0x000000011a058824 */ /* 0x000fe200010e0605 */
[----:B------:R-:W-:Y:S01]  /*1210*/  @!P1 IADD3 R22, P2, PT, R6, R29, RZ ;  /* 0x0000001d06169210 */ /* 0x000fe20007f5e0ff */
[----:B------:R-:W-:Y:S01]  /*1220*/  IMAD.WIDE R10, R23, 0x4, R10 ;  /* 0x00000004170a7825 */ /* 0x000fe200078e020a */
[----:B------:R-:W5:Y:S02]  /*1230*/  LDG.E R25, desc[UR20][R24.64] ;  /* 0x0000001418197981 */ /* 0x000f64000c1e1900 */
[----:B------:R-:W-:-:S02]  /*1240*/  @!P1 LEA.HI.X.SX32 R29, R29, RZ, 0x1, P2 ;  /* 0x000000ff1d1d9211 */ /* 0x000fc400010f0eff */
[C---:B------:R-:W-:Y:S01]  /*1250*/  @!P1 SHF.L.U32 R23, R22.reuse, 0x2, RZ ;  /* 0x0000000216179819 */ /* 0x040fe200000006ff */
[----:B------:R-:W3:Y:S01]  /*1260*/  @!P0 LDG.E R6, desc[UR20][R12.64] ;  /* 0x000000140c068981 */ /* 0x000ee2000c1e1900 */
[----:B------:R-:W-:Y:S02]  /*1270*/  @!P1 SHF.L.U64.HI R22, R22, 0x2, R29 ;  /* 0x0000000216169819 */ /* 0x000fe4000001021d */
[C---:B----4-:R-:W-:Y:S01]  /*1280*/  @!P1 IADD3 R14, P2, PT, R23.reuse, R14, RZ ;  /* 0x0000000e170e9210 */ /* 0x050fe20007f5e0ff */
[----:B------:R3:W4:Y:S01]  /*1290*/  LDG.E R21, desc[UR20][R10.64] ;  /* 0x000000140a157981 */ /* 0x000722000c1e1900 */
[----:B--2---:R-:W-:Y:S02]  /*12a0*/  @!P1 IADD3 R16, P3, PT, R23, R16, RZ ;  /* 0x0000001017109210 */ /* 0x004fe40007f7e0ff */
[C---:B------:R-:W-:Y:S01]  /*12b0*/  @!P1 IADD3.X R15, PT, PT, R22.reuse, R15, RZ, P2, !PT ;  /* 0x0000000f160f9210 */ /* 0x040fe200017fe4ff */
[----:B------:R-:W2:Y:S01]  /*12c0*/  @!P0 LDG.E R4, desc[UR20][R4.64+-0x4] ;  /* 0xfffffc1404048981 */ /* 0x000ea2000c1e1900 */
[----:B------:R-:W-:-:S03]  /*12d0*/  @!P1 IADD3.X R17, PT, PT, R22, R17, RZ, P3, !PT ;  /* 0x0000001116119210 */ /* 0x000fc60001ffe4ff */
[----:B------:R-:W2:Y:S04]  /*12e0*/  @!P1 LDG.E R14, desc[UR20][R14.64+-0x4] ;  /* 0xfffffc140e0e9981 */ /* 0x000ea8000c1e1900 */
[----:B------:R-:W2:Y:S01]  /*12f0*/  @!P1 LDG.E R16, desc[UR20][R16.64+-0x4] ;  /* 0xfffffc1410109981 */ /* 0x000ea2000c1e1900 */
[----:B------:R-:W-:Y:S01]  /*1300*/  IMAD.MOV.U32 R9, RZ, RZ, RZ ;  /* 0x000000ffff097224 */ /* 0x000fe200078e00ff */
[----:B------:R-:W-:Y:S01]  /*1310*/  IADD3 R3, PT, PT, R3, 0x2, RZ ;  /* 0x0000000203037810 */ /* 0x000fe20007ffe0ff */
[----:B-----5:R-:W-:-:S04]  /*1320*/  FMUL R25, R18, R25 ;  /* 0x0000001912197220 */ /* 0x020fc80000400000 */
[----:B---3--:R-:W-:Y:S01]  /*1330*/  @!P0 FMUL R11, R25, R6 ;  /* 0x00000006190b8220 */ /* 0x008fe20000400000 */
[----:B------:R-:W-:Y:S01]  /*1340*/  MOV R6, RZ ;  /* 0x000000ff00067202 */ /* 0x000fe20000000f00 */
[----:B----4-:R-:W-:Y:S02]  /*1350*/  FMUL R8, R8, R21 ;  /* 0x0000001508087220 */ /* 0x010fe40000400000 */
[C---:B------:R-:W-:Y:S01]  /*1360*/  @!P0 FMUL R9, R11.reuse, R20 ;  /* 0x000000140b098220 */ /* 0x040fe20000400000 */
[----:B--2---:R-:W-:Y:S01]  /*1370*/  @!P0 FMUL R6, R11, R4 ;  /* 0x000000040b068220 */ /* 0x004fe20000400000 */
[----:B------:R-:W-:Y:S01]  /*1380*/  FMUL R19, R8, R19 ;  /* 0x0000001308137220 */ /* 0x000fe20000400000 */
[----:B------:R-:W-:Y:S01]  /*1390*/  CS2R R4, SRZ ;  /* 0x0000000000047805 */ /* 0x000fe2000001ff00 */
[----:B------:R-:W-:Y:S01]  /*13a0*/  FADD R9, R2, R9 ;  /* 0x0000000902097221 */ /* 0x000fe20000000000 */
[----:B------:R-:W-:Y:S01]  /*13b0*/  FADD R6, R7, R6 ;  /* 0x0000000607067221 */ /* 0x000fe20000000000 */
[C---:B------:R-:W-:Y:S01]  /*13c0*/  @!P1 FMUL R4, R19.reuse, R14 ;  /* 0x0000000e13049220 */ /* 0x040fe20000400000 */
[----:B------:R-:W-:-:S03]  /*13d0*/  @!P1 FMUL R5, R19, R16 ;  /* 0x0000001013059220 */ /* 0x000fc60000400000 */
[----:B------:R-:W-:Y:S01]  /*13e0*/  FADD R2, R9, R4 ;  /* 0x0000000409027221 */ /* 0x000fe20000000000 */
[----:B------:R-:W-:-:S07]  /*13f0*/  FADD R7, R6, R5 ;  /* 0x0000000506077221 */ /* 0x000fce0000000000 */
.L_x_115:
        /* <DEDUP_REMOVED lines=15> */
[----:B--2---:R-:W-:Y:S01]  /*14f0*/  IMAD.WIDE R12, R21, 0x4, R12 ;  /* 0x00000004150c7825 */ /* 0x004fe200078e020c */
[----:B------:R-:W2:Y:S03]  /*1500*/  LDC.64 R16, c[0x0][0x3d8] ;  /* 0x0000f600ff107b82 */ /* 0x000ea60000000a00 */
[----:B0-----:R-:W-:Y:S02]  /*1510*/  IMAD.WIDE R14, R23, 0x4, R14 ;  /* 0x00000004170e7825 */ /* 0x001fe400078e020e */
[----:B------:R-:W4:Y:S03]  /*1520*/  LDG.E R12, desc[UR20][R12.64] ;  /* 0x000000140c0c7981 */ /* 0x000f26000c1e1900 */
[----:B------:R-:W0:Y:S01]  /*1530*/  LDC.64 R10, c[0x0][0x3e8] ;  /* 0x0000fa00ff0a7b82 */ /* 0x000e220000000a00 */
[----:B------:R-:W4:Y:S01]  /*1540*/  LDG.E R15, desc[UR20][R14.64] ;  /* 0x000000140e0f7981 */ /* 0x000f22000c1e1900 */
[----:B0-----:R-:W-:-:S06]  /*1550*/  IMAD.WIDE.U32 R10, R3, 0x4, R10 ;  /* 0x00000004030a7825 */ /* 0x001fcc00078e000a */
[----:B------:R-:W5:Y:S01]  /*1560*/  LDG.E R10, desc[UR20][R10.64] ;  /* 0x000000140a0a7981 */ /* 0x000f62000c1e1900 */
[----:B----4-:R-:W-:-:S04]  /*1570*/  IADD3 R25, PT, PT, R12, R15, RZ ;  /* 0x0000000f0c197210 */ /* 0x010fc80007ffe0ff */
[----:B------:R-:W-:-:S04]  /*1580*/  IADD3 R4, PT, PT, R25, -0x1, RZ ;  /* 0xffffffff19047810 */ /* 0x000fc80007ffe0ff */
[----:B---3--:R-:W-:-:S04]  /*1590*/  ISETP.GT.AND P0, PT, R4, UR4, PT ;  /* 0x0000000404007c0c */ /* 0x008fc8000bf04270 */
[----:B------:R-:W-:-:S13]  /*15a0*/  ISETP.LT.OR P0, PT, R25, 0x1, P0 ;  /* 0x000000011900780c */ /* 0x000fda0000701670 */
[----:B------:R-:W0:Y:S08]  /*15b0*/  @!P0 LDC.64 R8, c[0x0][0x398] ;  /* 0x0000e600ff088b82 */ /* 0x000e300000000a00 */
[----:B------:R-:W3:Y:S01]  /*15c0*/  @!P0 LDC.64 R4, c[0x0][0x3a0] ;  /* 0x0000e800ff048b82 */ /* 0x000ee20000000a00 */
[----:B------:R-:W-:Y:S02]  /*15d0*/  @!P0 IMAD R6, R3, UR4, RZ ;  /* 0x0000000403068c24 */ /* 0x000fe4000f8e02ff */
[----:B--2---:R-:W-:-:S03]  /*15e0*/  IMAD.WIDE R12, R21, 0x4, R16 ;  /* 0x00000004150c7825 */ /* 0x004fc600078e0210 */
[----:B------:R-:W-:Y:S01]  /*15f0*/  @!P0 IADD3 R20, P1, PT, R25, R6, RZ ;  /* 0x0000000619148210 */ /* 0x000fe20007f3e0ff */
[----:B-1----:R-:W-:Y:S02]  /*1600*/  IMAD.WIDE R14, R23, 0x4, R18 ;  /* 0x00000004170e7825 */ /* 0x002fe400078e0212 */
[----:B------:R-:W2:Y:S01]  /*1610*/  LDG.E R12, desc[UR20][R12.64] ;  /* 0x000000140c0c7981 */ /* 0x000ea2000c1e1900 */
[----:B------:R-:W-:Y:S02]  /*1620*/  @!P0 LEA.HI.X.SX32 R21, R6, RZ, 0x1, P1 ;  /* 0x000000ff06158211 */ /* 0x000fe400008f0eff */
[C---:B------:R-:W-:Y:S01]  /*1630*/  @!P0 SHF.L.U32 R17, R20.reuse, 0x2, RZ ;  /* 0x0000000214118819 */ /* 0x040fe200000006ff */
[----:B------:R-:W2:Y:S01]  /*1640*/  LDG.E R15, desc[UR20][R14.64] ;  /* 0x000000140e0f7981 */ /* 0x000ea2000c1e1900 */
[----:B------:R-:W-:Y:S02]  /*1650*/  @!P0 SHF.L.U64.HI R6, R20, 0x2, R21 ;  /* 0x0000000214068819 */ /* 0x000fe40000010215 */
[----:B0-----:R-:W-:-:S02]  /*1660*/  @!P0 IADD3 R8, P1, PT, R17, R8, RZ ;  /* 0x0000000811088210 */ /* 0x001fc40007f3e0ff */
[----:B---3--:R-:W-:-:S03]  /*1670*/  @!P0 IADD3 R4, P2, PT, R17, R4, RZ ;  /* 0x0000000411048210 */ /* 0x008fc60007f5e0ff */
[C---:B------:R-:W-:Y:S01]  /*1680*/  @!P0 IMAD.X R9, R6.reuse, 0x1, R9, P1 ;  /* 0x0000000106098824 */ /* 0x040fe200008e0609 */
[----:B------:R-:W-:-:S04]  /*1690*/  @!P0 IADD3.X R5, PT, PT, R6, R5, RZ, P2, !PT ;  /* 0x0000000506058210 */ /* 0x000fc800017fe4ff */
[----:B------:R-:W3:Y:S04]  /*16a0*/  @!P0 LDG.E R8, desc[UR20][R8.64+-0x4] ;  /* 0xfffffc1408088981 */ /* 0x000ee8000c1e1900 */
[----:B------:R-:W4:Y:S01]  /*16b0*/  @!P0 LDG.E R4, desc[UR20][R4.64+-0x4] ;  /* 0xfffffc1404048981 */ /* 0x000f22000c1e1900 */
[----:B------:R-:W-:Y:S01]  /*16c0*/  MOV R6, RZ ;  /* 0x000000ff00067202 */ /* 0x000fe20000000f00 */
[----:B--2---:R-:W-:-:S04]  /*16d0*/  FMUL R3, R12, R15 ;  /* 0x0000000f0c037220 */ /* 0x004fc80000400000 */
[----:B-----5:R-:W-:Y:S01]  /*16e0*/  FMUL R13, R3, R10 ;  /* 0x0000000a030d7220 */ /* 0x020fe20000400000 */
[----:B------:R-:W-:-:S03]  /*16f0*/  HFMA2 R3, -RZ, RZ, 0, 0 ;  /* 0x00000000ff037431 */ /* 0x000fc600000001ff */
[C---:B---3--:R-:W-:Y:S01]  /*1700*/  @!P0 FMUL R3, R13.reuse, R8 ;  /* 0x000000080d038220 */ /* 0x048fe20000400000 */
[----:B----4-:R-:W-:-:S03]  /*1710*/  @!P0 FMUL R6, R13, R4 ;  /* 0x000000040d068220 */ /* 0x010fc60000400000 */
[----:B------:R-:W-:Y:S01]  /*1720*/  FADD R2, R2, R3 ;  /* 0x0000000302027221 */ /* 0x000fe20000000000 */
[----:B------:R-:W-:-:S07]  /*1730*/  FADD R7, R7, R6 ;  /* 0x0000000607077221 */ /* 0x000fce0000000000 */
.L_x_112:
[----:B------:R-:W0:Y:S08]  /*1740*/  LDC.64 R4, c[0x0][0x380] ;  /* 0x0000e000ff047b82 */ /* 0x000e300000000a00 */
[----:B------:R-:W1:Y:S01]  /*1750*/  LDC.64 R8, c[0x0][0x388] ;  /* 0x0000e200ff087b82 */ /* 0x000e620000000a00 */
[----:B0-----:R-:W-:-:S05]  /*1760*/  IMAD.WIDE R4, R0, 0x4, R4 ;  /* 0x0000000400047825 */ /* 0x001fca00078e0204 */
[----:B------:R-:W-:Y:S01]  /*1770*/  STG.E desc[UR20][R4.64], R2 ;  /* 0x0000000204007986 */ /* 0x000fe2000c101914 */
[----:B-1----:R-:W-:-:S05]  /*1780*/  IMAD.WIDE R8, R0, 0x4, R8 ;  /* 0x0000000400087825 */ /* 0x002fca00078e0208 */
[----:B------:R-:W-:Y:S01]  /*1790*/  STG.E desc[UR20][R8.64], R7 ;  /* 0x0000000708007986 */ /* 0x000fe2000c101914 */
[----:B------:R-:W-:Y:S05]  /*17a0*/  EXIT ;  /* 0x000000000000794d */ /* 0x000fea0003800000 */
.L_x_116:
        /* <DEDUP_REMOVED lines=13> */
.L_x_129:


//--------------------- .text._Z13tfm_near_normPfS_iiPKfS1_PKiS3_S3_iiiiS1_S1_ --------------------------
	.section	.text._Z13tfm_near_normPfS_iiPKfS1_PKiS3_S3_iiiiS1_S1_,"ax",@progbits
	.align	128
        .global         _Z13tfm_near_normPfS_iiPKfS1_PKiS3_S3_iiiiS1_S1_
        .type           _Z13tfm_near_normPfS_iiPKfS1_PKiS3_S3_iiiiS1_S1_,@function
        .size           _Z13tfm_near_normPfS_iiPKfS1_PKiS3_S3_iiiiS1_S1_,(.L_x_130 - _Z13tfm_near_normPfS_iiPKfS1_PKiS3_S3_iiiiS1_S1_)
        .other          _Z13tfm_near_normPfS_iiPKfS1_PKiS3_S3_iiiiS1_S1_,@"STO_CUDA_ENTRY STV_DEFAULT"
_Z13tfm_near_normPfS_iiPKfS1_PKiS3_S3_iiiiS1_S1_:
.text._Z13tfm_near_normPfS_iiPKfS1_PKiS3_S3_iiiiS1_S1_:
        /* <DEDUP_REMOVED lines=15> */
[----:B------:R-:W-:Y:S01]  /*00f0*/  IMAD.MOV.U32 R26, RZ, RZ, RZ ;  /* 0x000000ffff1a7224 */ /* 0x000fe200078e00ff */
[----:B------:R-:W-:Y:S01]  /*0100*/  MOV R19, RZ ;  /* 0x000000ff00137202 */ /* 0x000fe20000000f00 */
[----:B------:R-:W0:Y:S01]  /*0110*/  LDCU.64 UR6, c[0x0][0x3c8] ;  /* 0x00007900ff0677ac */ /* 0x000e220008000a00 */
[----:B------:R-:W-:Y:S01]  /*0120*/  MOV R20, RZ ;  /* 0x000000ff00147202 */ /* 0x000fe20000000f00 */
[----:B------:R-:W-:Y:S02]  /*0130*/  UISETP.GE.U32.AND UP0, UPT, UR5, 0x4, UPT ;  /* 0x000000040500788c */ /* 0x000fe4000bf06070 */
[----:B------:R-:W-:Y:S02]  /*0140*/  ULOP3.LUT UR18, UR5, 0x3, URZ, 0xc0, !UPT ;  /* 0x0000000305127892 */ /* 0x000fe4000f8ec0ff */
        /* <DEDUP_REMOVED lines=8> */
[----:B------:R-:W3:Y:S03]  /*01d0*/  LDCU.64 UR16, c[0x0][0x3d8] ;  /* 0x00007b00ff1077ac */ /* 0x000ee60008000a00 */
[----:B------:R-:W4:Y:S01]  /*01e0*/  LDC R4, c[0x0][0x390] ;  /* 0x0000e400ff047b82 */ /* 0x000f220000000800 */
[----:B------:R-:W5:Y:S01]  /*01f0*/  LDCU UR6, c[0x0][0x390] ;  /* 0x00007200ff0677ac */ /* 0x000f620008000800 */
[----:B------:R-:W-:-:S06]  /*0200*/  ULOP3.LUT UR5, UR5, 0x7ffffffc, URZ, 0xc0, !UPT ;  /* 0x7ffffffc05057892 */ /* 0x000fcc000f8ec0ff */
[----:B------:R-:W1:Y:S01]  /*0210*/  LDC.64 R10, c[0x0][0x3b8] ;  /* 0x0000ee00ff0a7b82 */ /* 0x000e620000000a00 */
[----:B0-----:R-:W-:-:S04]  /*0220*/  UIADD3 UR11, UP0, UPT, UR12, 0x8, URZ ;  /* 0x000000080c0b7890 */ /* 0x001fc8000ff1e0ff */
[----:B------:R-:W-:Y:S02]  /*0230*/  UIADD3.X UR12, UPT, UPT, URZ, UR13, URZ, UP0, !UPT ;  /* 0x0000000dff0c7290 */ /* 0x000fe400087fe4ff */
[----:B--2---:R-:W-:Y:S01]  /*0240*/  UIADD3 UR9, UP1, UPT, UR14, 0x8, URZ ;  /* 0x000000080e097890 */ /* 0x004fe2000ff3e0ff */
[----:B------:R-:W0:Y:S01]  /*0250*/  LDC.64 R12, c[0x0][0x3d0] ;  /* 0x0000f400ff0c7b82 */ /* 0x000e220000000a00 */
[----:B---3--:R-:W-:Y:S01]  /*0260*/  UIADD3 UR7, UP0, UPT, UR16, 0x8, URZ ;  /* 0x0000000810077890 */ /* 0x008fe2000ff1e0ff */
[----:B------:R-:W-:Y:S01]  /*0270*/  MOV R14, UR11 ;  /* 0x0000000b000e7c02 */ /* 0x000fe20008000f00 */
[----:B------:R-:W-:Y:S01]  /*0280*/  UIADD3.X UR10, UPT, UPT, URZ, UR15, URZ, UP1, !UPT ;  /* 0x0000000fff0a7290 */ /* 0x000fe20008ffe4ff */
[----:B------:R-:W-:Y:S01]  /*0290*/  MOV R15, UR12 ;  /* 0x0000000c000f7c02 */ /* 0x000fe20008000f00 */
[----:B-----5:R-:W-:Y:S01]  /*02a0*/  UIMAD UR13, UR6, 0x3, URZ ;  /* 0x00000003060d78a4 */ /* 0x020fe2000f8e02ff */
[----:B------:R-:W-:Y:S01]  /*02b0*/  MOV R8, UR9 ;  /* 0x0000000900087c02 */ /* 0x000fe20008000f00 */
[----:B------:R-:W-:Y:S01]  /*02c0*/  USHF.L.U32 UR6, UR6, 0x1, URZ ;  /* 0x0000000106067899 */ /* 0x000fe200080006ff */
[----:B------:R-:W-:Y:S01]  /*02d0*/  IMAD.U32 R6, RZ, RZ, UR7 ;  /* 0x00000007ff067e24 */ /* 0x000fe2000f8e00ff */
[----:B------:R-:W-:Y:S01]  /*02e0*/  UIADD3.X UR8, UPT, UPT, URZ, UR17, URZ, UP0, !UPT ;  /* 0x00000011ff087290 */ /* 0x000fe200087fe4ff */
[----:B------:R-:W-:Y:S01]  /*02f0*/  MOV R9, UR10 ;  /* 0x0000000a00097c02 */ /* 0x000fe20008000f00 */
[----:B------:R-:W-:Y:S01]  /*0300*/  UIADD3 UR14, UPT, UPT, -UR5, URZ, URZ ;  /* 0x000000ff050e7290 */ /* 0x000fe2000fffe1ff */
[----:B------:R-:W-:Y:S01]  /*0310*/  MOV R7, UR13 ;  /* 0x0000000d00077c02 */ /* 0x000fe20008000f00 */
[----:B------:R-:W-:-:S02]  /*0320*/  IMAD.U32 R3, RZ, RZ, UR6 ;  /* 0x00000006ff037e24 */ /* 0x000fc4000f8e00ff */
[----:B------:R-:W-:-:S08]  /*0330*/  MOV R23, UR8 ;  /* 0x0000000800177c02 */ /* 0x000fd00008000f00 */
.L_x_119:
[----:B------:R-:W2:Y:S04]  /*0340*/  LDG.E R17, desc[UR20][R8.64+-0x8] ;  /* 0xfffff81408117981 */ /* 0x000ea8000c1e1900 */
[----:B------:R-:W3:Y:S01]  /*0350*/  LDG.E R16, desc[UR20][R14.64+-0x8] ;  /* 0xfffff8140e107981 */ /* 0x000ee2000c1e1900 */
[----:B--2---:R-:W-:Y:S01]  /*0360*/  IADD3 R17, PT, PT, R17, -0x1, RZ ;  /* 0xffffffff11117810 */ /* 0x004fe20007ffe0ff */
[----:B---3--:R-:W-:-:S04]  /*0370*/  VIADD R19, R16, 0xffffffff ;  /* 0xffffffff10137836 */ /* 0x008fc80000000000 */
[--C-:B------:R-:W-:Y:S02]  /*0380*/  IMAD R27, R17, UR4, R0.reuse ;  /* 0x00000004111b7c24 */ /* 0x100fe4000f8e0200 */
[----:B------:R-:W-:Y:S02]  /*0390*/  IMAD R19, R19, UR4, R0 ;  /* 0x0000000413137c24 */ /* 0x000fe4000f8e0200 */
[----:B-1----:R-:W-:-:S04]  /*03a0*/  IMAD.WIDE R24, R27, 0x4, R10 ;  /* 0x000000041b187825 */ /* 0x002fc800078e020a */
[C---:B------:R-:W-:Y:S02]  /*03b0*/  IMAD.WIDE R28, R19.reuse, 0x4, R10 ;  /* 0x00000004131c7825 */ /* 0x040fe400078e020a */
[----:B------:R-:W2:Y:S04]  /*03c0*/  LDG.E R25, desc[UR20][R24.64] ;  /* 0x0000001418197981 */ /* 0x000ea8000c1e1900 */
[----:B------:R0:W2:Y:S02]  /*03d0*/  LDG.E R22, desc[UR20][R28.64] ;  /* 0x000000141c167981 */ /* 0x0000a4000c1e1900 */
[----:B0-----:R-:W-:-:S05]  /*03e0*/  IMAD.WIDE R28, R19, 0x4, R12 ;  /* 0x00000004131c7825 */ /* 0x001fca00078e020c */
[----:B------:R0:W3:Y:S01]  /*03f0*/  LDG.E R21, desc[UR20][R28.64] ;  /* 0x000000141c157981 */ /* 0x0000e2000c1e1900 */
[----:B--2---:R-:W-:-:S04]  /*0400*/  IADD3 R22, PT, PT, R22, R25, RZ ;  /* 0x0000001916167210 */ /* 0x004fc80007ffe0ff */
[----:B------:R-:W-:-:S04]  /*0410*/  IADD3 R17, PT, PT, R22, -0x1, RZ ;  /* 0xffffffff16117810 */ /* 0x000fc80007ffe0ff */
[----:B----4-:R-:W-:-:S04]  /*0420*/  ISETP.GT.AND P0, PT, R17, R4, PT ;  /* 0x000000041100720c */ /* 0x010fc80003f04270 */
[----:B------:R-:W-:-:S13]  /*0430*/  ISETP.LT.OR P0, PT, R22, 0x1, P0 ;  /* 0x000000011600780c */ /* 0x000fda0000701670 */
[----:B------:R-:W1:Y:S01]  /*0440*/  @!P0 LDC.64 R16, c[0x0][0x398] ;  /* 0x0000e600ff108b82 */ /* 0x000e620000000a00 */
[----:B------:R-:W-:Y:S01]  /*0450*/  IMAD.WIDE R24, R27, 0x4, R12 ;  /* 0x000000041b187825 */ /* 0x000fe200078e020c */
[----:B0-----:R-:W-:-:S04]  /*0460*/  @!P0 IADD3 R28, P1, PT, R22, R2, RZ ;  /* 0x00000002161c8210 */ /* 0x001fc80007f3e0ff */
[----:B------:R0:W3:Y:S02]  /*0470*/  LDG.E R22, desc[UR20][R24.64] ;  /* 0x0000001418167981 */ /* 0x0000e4000c1e1900 */
[----:B------:R-:W2:Y:S01]  /*0480*/  @!P0 LDC.64 R18, c[0x0][0x3a0] ;  /* 0x0000e800ff128b82 */ /* 0x000ea20000000a00 */
[----:B------:R-:W-:Y:S01]  /*0490*/  @!P0 LEA.HI.X.SX32 R27, R2, RZ, 0x1, P1 ;  /* 0x000000ff021b8211 */ /* 0x000fe200008f0eff */
[----:B0-----:R-:W-:-:S03]  /*04a0*/  @!P0 IMAD.SHL.U32 R25, R28, 0x4, RZ ;  /* 0x000000041c198824 */ /* 0x001fc600078e00ff */
[----:B------:R-:W-:Y:S02]  /*04b0*/  @!P0 SHF.L.U64.HI R27, R28, 0x2, R27 ;  /* 0x000000021c1b8819 */ /* 0x000fe4000001021b */
[----:B-1----:R-:W-:-:S04]  /*04c0*/  @!P0 IADD3 R16, P1, PT, R25, R16, RZ ;  /* 0x0000001019108210 */ /* 0x002fc80007f3e0ff */
[----:B------:R-:W-:Y:S02]  /*04d0*/  @!P0 IADD3.X R17, PT, PT, R27, R17, RZ, P1, !PT ;  /* 0x000000111b118210 */ /* 0x000fe40000ffe4ff */
[----:B--2---:R-:W-:-:S03]  /*04e0*/  @!P0 IADD3 R18, P1, PT, R25, R18, RZ ;  /* 0x0000001219128210 */ /* 0x004fc60007f3e0ff */
[----:B------:R0:W2:Y:S01]  /*04f0*/  @!P0 LDG.E R28, desc[UR20][R16.64+-0x4] ;  /* 0xfffffc14101c8981 */ /* 0x0000a2000c1e1900 */
[----:B------:R-:W-:-:S05]  /*0500*/  @!P0 IADD3.X R19, PT, PT, R27, R19, RZ, P1, !PT ;  /* 0x000000131b138210 */ /* 0x000fca0000ffe4ff */
[----:B------:R-:W4:Y:S01]  /*0510*/  @!P0 LDG.E R18, desc[UR20][R18.64+-0x4] ;  /* 0xfffffc1412128981 */ /* 0x000f22000c1e1900 */
[----:B0-----:R-:W-:Y:S01]  /*0520*/  MOV R16, R6 ;  /* 0x0000000600107202 */ /* 0x001fe20000000f00 */
[----:B------:R-:W-:Y:S02]  /*0530*/  IMAD.MOV.U32 R17, RZ, RZ, R23 ;  /* 0x000000ffff117224 */ /* 0x000fe400078e0017 */
[----:B------:R-:W5:Y:S04]  /*0540*/  LDG.E R6, desc[UR20][R8.64+-0x4] ;  /* 0xfffffc1408067981 */ /* 0x000f68000c1e1900 */
[----:B------:R-:W2:Y:S04]  /*0550*/  @!P0 LDG.E R27, desc[UR20][R16.64+-0x8] ;  /* 0xfffff814101b8981 */ /* 0x000ea8000c1e1900 */
[----:B------:R-:W4:Y:S01]  /*0560*/  LDG.E R23, desc[UR20][R14.64+-0x4] ;  /* 0xfffffc140e177981 */ /* 0x000f22000c1e1900 */
[----:B------:R-:W-:Y:S01]  /*0570*/  MOV R25, RZ ;  /* 0x000000ff00197202 */ /* 0x000fe20000000f00 */
[----:B---3--:R-:W-:Y:S01]  /*0580*/  FMUL R22, R21, R22 ;  /* 0x0000001615167220 */ /* 0x008fe20000400000 */
[----:B------:R-:W-:-:S03]  /*0590*/  IMAD.MOV.U32 R21, RZ, RZ, RZ ;  /* 0x000000ffff157224 */ /* 0x000fc600078e00ff */
[----:B--2---:R-:W-:Y:S01]  /*05a0*/  @!P0 FMUL R29, R22, R27 ;  /* 0x0000001b161d8220 */ /* 0x004fe20000400000 */
[----:B-----5:R-:W-:Y:S02]  /*05b0*/  IADD3 R27, PT, PT, R6, -0x1, RZ ;  /* 0xffffffff061b7810 */ /* 0x020fe40007ffe0ff */
[----:B----4-:R-:W-:-:S03]  /*05c0*/  IADD3 R23, PT, PT, R23, -0x1, RZ ;  /* 0xffffffff17177810 */ /* 0x010fc60007ffe0ff */
[--C-:B------:R-:W-:Y:S02]  /*05d0*/  IMAD R27, R27, UR4, R0.reuse ;  /* 0x000000041b1b7c24 */ /* 0x100fe4000f8e0200 */
[----:B------:R-:W-:Y:S02]  /*05e0*/  IMAD R24, R23, UR4, R0 ;  /* 0x0000000417187c24 */ /* 0x000fe4000f8e0200 */
[C---:B------:R-:W-:Y:S01]  /*05f0*/  @!P0 FMUL R25, R29.reuse, R28 ;  /* 0x0000001c1d198220 */ /* 0x040fe20000400000 */
[----:B------:R-:W-:Y:S01]  /*0600*/  @!P0 FMUL R21, R29, R18 ;  /* 0x000000121d158220 */ /* 0x000fe20000400000 */
[----:B------:R-:W-:-:S04]  /*0610*/  IMAD.WIDE R22, R27, 0x4, R10 ;  /* 0x000000041b167825 */ /* 0x000fc800078e020a */
[----:B------:R-:W-:Y:S01]  /*0620*/  IMAD.WIDE R28, R24, 0x4, R10 ;  /* 0x00000004181c7825 */ /* 0x000fe200078e020a */
[----:B------:R0:W2:Y:S04]  /*0630*/  LDG.E R19, desc[UR20][R22.64] ;  /* 0x0000001416137981 */ /* 0x0000a8000c1e1900 */
[----:B------:R1:W2:Y:S01]  /*0640*/  LDG.E R6, desc[UR20][R28.64] ;  /* 0x000000141c067981 */ /* 0x0002a2000c1e1900 */
[----:B0-----:R-:W-:-:S04]  /*0650*/  IMAD.WIDE R22, R27, 0x4, R12 ;  /* 0x000000041b167825 */ /* 0x001fc800078e020c */
[----:B-1----:R-:W-:Y:S02]  /*0660*/  IMAD.WIDE R28, R24, 0x4, R12 ;  /* 0x00000004181c7825 */ /* 0x002fe400078e020c */
[----:B------:R-:W3:Y:S04]  /*0670*/  LDG.E R23, desc[UR20][R22.64] ;  /* 0x0000001416177981 */ /* 0x000ee8000c1e1900 */
[----:B------:R0:W3:Y:S04]  /*0680*/  LDG.E R24, desc[UR20][R28.64] ;  /* 0x000000141c187981 */ /* 0x0000e8000c1e1900 */
[----:B------:R-:W4:Y:S01]  /*0690*/  LDG.E R22, desc[UR20][R14.64] ;  /* 0x000000140e167981 */ /* 0x000f22000c1e1900 */
[----:B--2---:R-:W-:-:S04]  /*06a0*/  IADD3 R6, PT, PT, R6, R19, RZ ;  /* 0x0000001306067210 */ /* 0x004fc80007ffe0ff */
[----:B------:R-:W-:-:S04]  /*06b0*/  IADD3 R19, PT, PT, R6, -0x1, RZ ;  /* 0xffffffff06137810 */ /* 0x000fc80007ffe0ff */
[----:B------:R-:W-:-:S04]  /*06c0*/  ISETP.GT.AND P0, PT, R19, R4, PT ;  /* 0x000000041300720c */ /* 0x000fc80003f04270 */
[----:B------:R-:W-:-:S13]  /*06d0*/  ISETP.LT.OR P0, PT, R6, 0x1, P0 ;  /* 0x000000010600780c */ /* 0x000fda0000701670 */
[----:B------:R-:W0:Y:S01]  /*06e0*/  @!P0 LDC.64 R18, c[0x0][0x398] ;  /* 0x0000e600ff128b82 */ /* 0x000e220000000a00 */
[----:B------:R-:W-:-:S04]  /*06f0*/  @!P0 IADD3 R27, P1, PT, R6, R5, RZ ;  /* 0x00000005061b8210 */ /* 0x000fc80007f3e0ff */
[----:B------:R-:W-:-:S04]  /*0700*/  @!P0 LEA.HI.X.SX32 R6, R5, RZ, 0x1, P1 ;  /* 0x000000ff05068211 */ /* 0x000fc800008f0eff */
[C---:B------:R-:W-:Y:S02]  /*0710*/  @!P0 SHF.L.U64.HI R6, R27.reuse, 0x2, R6 ;  /* 0x000000021b068819 */ /* 0x040fe40000010206 */
[----:B------:R-:W-:-:S04]  /*0720*/  @!P0 SHF.L.U32 R27, R27, 0x2, RZ ;  /* 0x000000021b1b8819 */ /* 0x000fc800000006ff */
[----:B0-----:R-:W-:-:S05]  /*0730*/  @!P0 IADD3 R28, P1, PT, R27, R18, RZ ;  /* 0x000000121b1c8210 */ /* 0x001fca0007f3e0ff */
[----:B------:R-:W-:Y:S02]  /*0740*/  @!P0 IMAD.X R29, R6, 0x1, R19, P1 ;  /* 0x00000001061d8824 */ /* 0x000fe400008e0613 */
[----:B------:R-:W0:Y:S01]  /*0750*/  @!P0 LDC.64 R18, c[0x0][0x3a0] ;  /* 0x0000e800ff128b82 */ /* 0x000e220000000a00 */
[----:B---3--:R-:W-:Y:S02]  /*0760*/  FMUL R24, R24, R23 ;  /* 0x0000001718187220 */ /* 0x008fe40000400000 */
[----:B------:R-:W2:Y:S04]  /*0770*/  @!P0 LDG.E R23, desc[UR20][R16.64+-0x4] ;  /* 0xfffffc1410178981 */ /* 0x000ea8000c1e1900 */
[----:B------:R4:W3:Y:S01]  /*0780*/  @!P0 LDG.E R28, desc[UR20][R28.64+-0x4] ;  /* 0xfffffc141c1c8981 */ /* 0x0008e2000c1e1900 */
[----:B0-----:R-:W-:-:S04]  /*0790*/  @!P0 IADD3 R18, P1, PT, R27, R18, RZ ;  /* 0x000000121b128210 */ /* 0x001fc80007f3e0ff */
[----:B------:R-:W-:Y:S02]  /*07a0*/  @!P0 IADD3.X R19, PT, PT, R6, R19, RZ, P1, !PT ;  /* 0x0000001306138210 */ /* 0x000fe40000ffe4ff */
[----:B------:R-:W5:Y:S04]  /*07b0*/  LDG.E R6, desc[UR20][R8.64] ;  /* 0x0000001408067981 */ /* 0x000f68000c1e1900 */
[----:B------:R-:W5:Y:S01]  /*07c0*/  @!P0 LDG.E R18, desc[UR20][R18.64+-0x4] ;  /* 0xfffffc1412128981 */ /* 0x000f62000c1e1900 */
[----:B----4-:R-:W-:Y:S01]  /*07d0*/  IADD3 R29, PT, PT, R22, -0x1, RZ ;  /* 0xffffffff161d7810 */ /* 0x010fe20007ffe0ff */
[----:B------:R-:W-:Y:S02]  /*07e0*/  IMAD.MOV.U32 R27, RZ, RZ, RZ ;  /* 0x000000ffff1b7224 */ /* 0x000fe400078e00ff */
[----:B------:R-:W-:-:S02]  /*07f0*/  FADD R20, R25, R20 ;  /* 0x0000001419147221 */ /* 0x000fc40000000000 */
[----:B------:R-:W-:Y:S02]  /*0800*/  IMAD R29, R29, UR4, R0 ;  /* 0x000000041d1d7c24 */ /* 0x000fe4000f8e0200 */
[----:B--2---:R-:W-:Y:S01]  /*0810*/  @!P0 FMUL R24, R24, R23 ;  /* 0x0000001718188220 */ /* 0x004fe20000400000 */
[----:B------:R-:W-:-:S03]  /*0820*/  MOV R23, RZ ;  /* 0x000000ff00177202 */ /* 0x000fc60000000f00 */
[----:B---3--:R-:W-:Y:S01]  /*0830*/  @!P0 FMUL R23, R24, R28 ;  /* 0x0000001c18178220 */ /* 0x008fe20000400000 */
[----:B-----5:R-:W-:Y:S01]  /*0840*/  IADD3 R6, PT, PT, R6, -0x1, RZ ;  /* 0xffffffff06067810 */ /* 0x020fe20007ffe0ff */
[----:B------:R-:W-:Y:S01]  /*0850*/  @!P0 FMUL R27, R24, R18 ;  /* 0x00000012181b8220 */ /* 0x000fe20000400000 */
[----:B------:R-:W-:-:S04]  /*0860*/  IMAD.WIDE R24, R29, 0x4, R10 ;  /* 0x000000041d187825 */ /* 0x000fc800078e020a */
[----:B------:R-:W-:Y:S02]  /*0870*/  IMAD R18, R6, UR4, R0 ;  /* 0x0000000406127c24 */ /* 0x000fe4000f8e0200 */
[----:B------:R0:W2:Y:S02]  /*0880*/  LDG.E R6, desc[UR20][R24.64] ;  /* 0x0000001418067981 */ /* 0x0000a4000c1e1900 */
[----:B0-----:R-:W-:-:S05]  /*0890*/  IMAD.WIDE R24, R18, 0x4, R10 ;  /* 0x0000000412187825 */ /* 0x001fca00078e020a */
[----:B------:R0:W2:Y:S01]  /*08a0*/  LDG.E R19, desc[UR20][R24.64] ;  /* 0x0000001418137981 */ /* 0x0000a2000c1e1900 */
[----:B------:R-:W-:-:S06]  /*08b0*/  IMAD.WIDE R28, R29, 0x4, R12 ;  /* 0x000000041d1c7825 */ /* 0x000fcc00078e020c */
[----:B------:R1:W3:Y:S01]  /*08c0*/  LDG.E R28, desc[UR20][R28.64] ;  /* 0x000000141c1c7981 */ /* 0x0002e2000c1e1900 */
[----:B0-----:R-:W-:-:S05]  /*08d0*/  IMAD.WIDE R24, R18, 0x4, R12 ;  /* 0x0000000412187825 */ /* 0x001fca00078e020c */
[----:B------:R-:W3:Y:S01]  /*08e0*/  LDG.E R22, desc[UR20][R24.64] ;  /* 0x0000001418167981 */ /* 0x000ee2000c1e1900 */
[----:B------:R-:W-:Y:S01]  /*08f0*/  FADD R26, R21, R26 ;  /* 0x0000001a151a7221 */ /* 0x000fe20000000000 */
[----:B--2---:R-:W-:-:S04]  /*0900*/  IADD3 R6, PT, PT, R6, R19, RZ ;  /* 0x0000001306067210 */ /* 0x004fc80007ffe0ff */
[----:B------:R-:W-:-:S04]  /*0910*/  IADD3 R19, PT, PT, R6, -0x1, RZ ;  /* 0xffffffff06137810 */ /* 0x000fc80007ffe0ff */
[----:B------:R-:W-:-:S04]  /*0920*/  ISETP.GT.AND P0, PT, R19, R4, PT ;  /* 0x000000041300720c */ /* 0x000fc80003f04270 */
[----:B------:R-:W-:-:S13]  /*0930*/  ISETP.LT.OR P0, PT, R6, 0x1, P0 ;  /* 0x000000010600780c */ /* 0x000fda0000701670 */
[----:B------:R-:W0:Y:S01]  /*0940*/  @!P0 LDC.64 R18, c[0x0][0x398] ;  /* 0x0000e600ff128b82 */ /* 0x000e220000000a00 */
[----:B-1----:R-:W-:-:S04]  /*0950*/  @!P0 IADD3 R29, P1, PT, R6, R3, RZ ;  /* 0x00000003061d8210 */ /* 0x002fc80007f3e0ff */
[----:B------:R-:W-:Y:S01]  /*0960*/  @!P0 LEA.HI.X.SX32 R6, R3, RZ, 0x1, P1 ;  /* 0x000000ff03068211 */ /* 0x000fe200008f0eff */
[----:B------:R-:W-:-:S03]  /*0970*/  @!P0 IMAD.SHL.U32 R21, R29, 0x4, RZ ;  /* 0x000000041d158824 */ /* 0x000fc600078e00ff */
[----:B------:R-:W-:Y:S01]  /*0980*/  @!P0 SHF.L.U64.HI R6, R29, 0x2, R6 ;  /* 0x000000021d068819 */ /* 0x000fe20000010206 */
[----:B---3--:R-:W-:Y:S01]  /*0990*/  FMUL R22, R28, R22 ;  /* 0x000000161c167220 */ /* 0x008fe20000400000 */
[----:B------:R-:W2:Y:S04]  /*09a0*/  LDG.E R29, desc[UR20][R14.64+0x4] ;  /* 0x000004140e1d7981 */ /* 0x000ea8000c1e1900 */
[----:B------:R-:W3:Y:S01]  /*09b0*/  LDG.E R28, desc[UR20][R8.64+0x4] ;  /* 0x00000414081c7981 */ /* 0x000ee2000c1e1900 */
[----:B0-----:R-:W-:-:S04]  /*09c0*/  @!P0 IADD3 R24, P1, PT, R21, R18, RZ ;  /* 0x0000001215188210 */ /* 0x001fc80007f3e0ff */
[----:B------:R-:W-:Y:S02]  /*09d0*/  @!P0 IADD3.X R25, PT, PT, R6, R19, RZ, P1, !PT ;  /* 0x0000001306198210 */ /* 0x000fe40000ffe4ff */
[----:B------:R-:W0:Y:S03]  /*09e0*/  @!P0 LDC.64 R18, c[0x0][0x3a0] ;  /* 0x0000e800ff128b82 */ /* 0x000e260000000a00 */
[----:B------:R2:W4:Y:S01]  /*09f0*/  @!P0 LDG.E R24, desc[UR20][R24.64+-0x4] ;  /* 0xfffffc1418188981 */ /* 0x000522000c1e1900 */
[----:B0-----:R-:W-:-:S03]  /*0a00*/  @!P0 IADD3 R18, P1, PT, R21, R18, RZ ;  /* 0x0000001215128210 */ /* 0x001fc60007f3e0ff */
[----:B------:R-:W5:Y:S01]  /*0a10*/  @!P0 LDG.E R21, desc[UR20][R16.64] ;  /* 0x0000001410158981 */ /* 0x000f62000c1e1900 */
[----:B------:R-:W-:-:S05]  /*0a20*/  @!P0 IADD3.X R19, PT, PT, R6, R19, RZ, P1, !PT ;  /* 0x0000001306138210 */ /* 0x000fca0000ffe4ff */
[----:B------:R-:W3:Y:S01]  /*0a30*/  @!P0 LDG.E R18, desc[UR20][R18.64+-0x4] ;  /* 0xfffffc1412128981 */ /* 0x000ee2000c1e1900 */
[----:B------:R-:W-:Y:S01]  /*0a40*/  MOV R6, RZ ;  /* 0x000000ff00067202 */ /* 0x000fe20000000f00 */
[----:B------:R-:W-:Y:S01]  /*0a50*/  FADD R23, R20, R23 ;  /* 0x0000001714177221 */ /* 0x000fe20000000000 */
[----:B--2---:R-:W-:-:S04]  /*0a60*/  VIADD R25, R29, 0xffffffff ;  /* 0xffffffff1d197836 */ /* 0x004fc80000000000 */
[----:B------:R-:W-:Y:S02]  /*0a70*/  IMAD R25, R25, UR4, R0 ;  /* 0x0000000419197c24 */ /* 0x000fe4000f8e0200 */
[----:B-----5:R-:W-:Y:S01]  /*0a80*/  @!P0 FMUL R21, R22, R21 ;  /* 0x0000001516158220 */ /* 0x020fe20000400000 */
[----:B------:R-:W-:-:S03]  /*0a90*/  MOV R22, RZ ;  /* 0x000000ff00167202 */ /* 0x000fc60000000f00 */
[C---:B----4-:R-:W-:Y:S01]  /*0aa0*/  @!P0 FMUL R6, R21.reuse, R24 ;  /* 0x0000001815068220 */ /* 0x050fe20000400000 */
[----:B---3--:R-:W-:Y:S01]  /*0ab0*/  @!P0 FMUL R22, R21, R18 ;  /* 0x0000001215168220 */ /* 0x008fe20000400000 */
[----:B------:R-:W-:Y:S01]  /*0ac0*/  IADD3 R21, PT, PT, R28, -0x1, RZ ;  /* 0xffffffff1c157810 */ /* 0x000fe20007ffe0ff */
[----:B------:R-:W-:-:S04]  /*0ad0*/  IMAD.WIDE R18, R25, 0x4, R10 ;  /* 0x0000000419127825 */ /* 0x000fc800078e020a */
[----:B------:R-:W-:Y:S02]  /*0ae0*/  IMAD R21, R21, UR4, R0 ;  /* 0x0000000415157c24 */ /* 0x000fe4000f8e0200 */
[----:B------:R-:W2:Y:S02]  /*0af0*/  LDG.E R18, desc[UR20][R18.64] ;  /* 0x0000001412127981 */ /* 0x000ea4000c1e1900 */
[----:B------:R-:W-:-:S06]  /*0b00*/  IMAD.WIDE R28, R21, 0x4, R10 ;  /* 0x00000004151c7825 */ /* 0x000fcc00078e020a */
[----:B------:R-:W2:Y:S01]  /*0b10*/  LDG.E R29, desc[UR20][R28.64] ;  /* 0x000000141c1d7981 */ /* 0x000ea2000c1e1900 */
[----:B------:R-:W-:-:S04]  /*0b20*/  IMAD.WIDE R24, R25, 0x4, R12 ;  /* 0x0000000419187825 */ /* 0x000fc800078e020c */
[----:B------:R-:W-:Y:S02]  /*0b30*/  IMAD.WIDE R20, R21, 0x4, R12 ;  /* 0x0000000415147825 */ /* 0x000fe400078e020c */
[----:B------:R2:W3:Y:S04]  /*0b40*/  LDG.E R25, desc[UR20][R24.64] ;  /* 0x0000001418197981 */ /* 0x0004e8000c1e1900 */
[----:B------:R-:W3:Y:S01]  /*0b50*/  LDG.E R20, desc[UR20][R20.64] ;  /* 0x0000001414147981 */ /* 0x000ee2000c1e1900 */
[----:B------:R-:W-:Y:S01]  /*0b60*/  FADD R27, R26, R27 ;  /* 0x0000001b1a1b7221 */ /* 0x000fe20000000000 */
[----:B--2---:R-:W-:-:S05]  /*0b70*/  IADD3 R24, PT, PT, R18, R29, RZ ;  /* 0x0000001d12187210 */ /* 0x004fca0007ffe0ff */
[----:B------:R-:W-:-:S05]  /*0b80*/  VIADD R19, R24, 0xffffffff ;  /* 0xffffffff18137836 */ /* 0x000fca0000000000 */
[----:B------:R-:W-:-:S04]  /*0b90*/  ISETP.GT.AND P0, PT, R19, R4, PT ;  /* 0x000000041300720c */ /* 0x000fc80003f04270 */
[----:B------:R-:W-:Y:S01]  /*0ba0*/  ISETP.LT.OR P0, PT, R24, 0x1, P0 ;  /* 0x000000011800780c */ /* 0x000fe20000701670 */
[----:B---3--:R-:W-:-:S12]  /*0bb0*/  FMUL R25, R25, R20 ;  /* 0x0000001419197220 */ /* 0x008fd80000400000 */
[----:B------:R-:W0:Y:S01]  /*0bc0*/  @!P0 LDC.64 R18, c[0x0][0x398] ;  /* 0x0000e600ff128b82 */ /* 0x000e220000000a00 */
[----:B------:R-:W-:-:S07]  /*0bd0*/  @!P0 IADD3 R29, P1, PT, R24, R7, RZ ;  /* 0x00000007181d8210 */ /* 0x000fce0007f3e0ff */
[----:B------:R-:W1:Y:S01]  /*0be0*/  @!P0 LDC.64 R20, c[0x0][0x3a0] ;  /* 0x0000e800ff148b82 */ /* 0x000e620000000a00 */
[----:B------:R-:W-:-:S04]  /*0bf0*/  @!P0 LEA.HI.X.SX32 R26, R7, RZ, 0x1, P1 ;  /* 0x000000ff071a8211 */ /* 0x000fc800008f0eff */
[C---:B------:R-:W-:Y:S02]  /*0c00*/  @!P0 SHF.L.U64.HI R24, R29.reuse, 0x2, R26 ;  /* 0x000000021d188819 */ /* 0x040fe4000001021a */
[----:B------:R-:W-:-:S04]  /*0c10*/  @!P0 SHF.L.U32 R29, R29, 0x2, RZ ;  /* 0x000000021d1d8819 */ /* 0x000fc800000006ff */
[----:B0-----:R-:W-:-:S04]  /*0c20*/  @!P0 IADD3 R18, P1, PT, R29, R18, RZ ;  /* 0x000000121d128210 */ /* 0x001fc80007f3e0ff */
[----:B------:R-:W-:Y:S02]  /*0c30*/  @!P0 IADD3.X R19, PT, PT, R24, R19, RZ, P1, !PT ;  /* 0x0000001318138210 */ /* 0x000fe40000ffe4ff */
[----:B-1----:R-:W-:-:S03]  /*0c40*/  @!P0 IADD3 R20, P1, PT, R29, R20, RZ ;  /* 0x000000141d148210 */ /* 0x002fc60007f3e0ff */
[----:B------:R0:W2:Y:S01]  /*0c50*/  @!P0 LDG.E R18, desc[UR20][R18.64+-0x4] ;  /* 0xfffffc1412128981 */ /* 0x0000a2000c1e1900 */
[----:B------:R-:W-:-:S03]  /*0c60*/  @!P0 IADD3.X R21, PT, PT, R24, R21, RZ, P1, !PT ;  /* 0x0000001518158210 */ /* 0x000fc60000ffe4ff */
[----:B------:R-:W3:Y:S04]  /*0c70*/  @!P0 LDG.E R24, desc[UR20][R16.64+0x4] ;  /* 0x0000041410188981 */ /* 0x000ee8000c1e1900 */
[----:B------:R-:W4:Y:S01]  /*0c80*/  @!P0 LDG.E R20, desc[UR20][R20.64+-0x4] ;  /* 0xfffffc1414148981 */ /* 0x000f22000c1e1900 */
[----:B------:R-:W-:Y:S01]  /*0c90*/  IADD3 R14, P1, PT, R14, 0x10, RZ ;  /* 0x000000100e0e7810 */ /* 0x000fe20007f3e0ff */
[----:B------:R-:W-:Y:S01]  /*0ca0*/  UIADD3 UR14, UPT, UPT, UR14, 0x4, URZ ;  /* 0x000000040e0e7890 */ /* 0x000fe2000fffe0ff */
[----:B------:R-:W-:-:S03]  /*0cb0*/  FADD R26, R23, R6 ;  /* 0x00000006171a7221 */ /* 0x000fc60000000000 */
[----:B------:R-:W-:Y:S01]  /*0cc0*/  IMAD.X R15, RZ, RZ, R15, P1 ;  /* 0x000000ffff0f7224 */ /* 0x000fe200008e060f */
[----:B------:R-:W-:Y:S01]  /*0cd0*/  UISETP.NE.AND UP0, UPT, UR14, URZ, UPT ;  /* 0x000000ff0e00728c */ /* 0x000fe2000bf05270 */
[----:B------:R-:W-:Y:S01]  /*0ce0*/  IADD3 R8, P1, PT, R8, 0x10, RZ ;  /* 0x0000001008087810 */ /* 0x000fe20007f3e0ff */
[----:B------:R-:W-:Y:S01]  /*0cf0*/  FADD R22, R27, R22 ;  /* 0x000000161b167221 */ /* 0x000fe20000000000 */
[----:B0-----:R-:W-:Y:S02]  /*0d00*/  MOV R19, RZ ;  /* 0x000000ff00137202 */ /* 0x001fe40000000f00 */
[----:B------:R-:W-:Y:S02]  /*0d10*/  IADD3.X R9, PT, PT, RZ, R9, RZ, P1, !PT ;  /* 0x00000009ff097210 */ /* 0x000fe40000ffe4ff */
[----:B------:R-:W-:Y:S01]  /*0d20*/  IADD3 R6, P1, PT, R16, 0x10, RZ ;  /* 0x0000001010067810 */ /* 0x000fe20007f3e0ff */
[C---:B------:R-:W-:Y:S01]  /*0d30*/  IMAD R7, R4.reuse, 0x4, R7 ;  /* 0x0000000404077824 */ /* 0x040fe200078e0207 */
[----:B------:R-:W-:-:S02]  /*0d40*/  LEA R2, R4, R2, 0x2 ;  /* 0x0000000204027211 */ /* 0x000fc400078e10ff */
[C---:B------:R-:W-:Y:S02]  /*0d50*/  LEA R5, R4.reuse, R5, 0x2 ;  /* 0x0000000504057211 */ /* 0x040fe400078e10ff */
[----:B------:R-:W-:Y:S01]  /*0d60*/  LEA R3, R4, R3, 0x2 ;  /* 0x0000000304037211 */ /* 0x000fe200078e10ff */
[----:B---3--:R-:W-:Y:S01]  /*0d70*/  @!P0 FMUL R23, R25, R24 ;  /* 0x0000001819178220 */ /* 0x008fe20000400000 */
[----:B------:R-:W-:-:S03]  /*0d80*/  MOV R25, RZ ;  /* 0x000000ff00197202 */ /* 0x000fc60000000f00 */
[C---:B--2---:R-:W-:Y:S01]  /*0d90*/  @!P0 FMUL R25, R23.reuse, R18 ;  /* 0x0000001217198220 */ /* 0x044fe20000400000 */
[----:B----4-:R-:W-:Y:S01]  /*0da0*/  @!P0 FMUL R19, R23, R20 ;  /* 0x0000001417138220 */ /* 0x010fe20000400000 */
[----:B------:R-:W-:Y:S02]  /*0db0*/  IMAD.X R23, RZ, RZ, R17, P1 ;  /* 0x000000ffff177224 */ /* 0x000fe400008e0611 */
[----:B------:R-:W-:Y:S01]  /*0dc0*/  FADD R20, R26, R25 ;  /* 0x000000191a147221 */ /* 0x000fe20000000000 */
[----:B------:R-:W-:Y:S01]  /*0dd0*/  FADD R26, R22, R19 ;  /* 0x00000013161a7221 */ /* 0x000fe20000000000 */
[----:B------:R-:W-:Y:S06]  /*0de0*/  BRA.U UP0, `(.L_x_119) ;  /* 0xfffffff500547547 */ /* 0x000fec000b83ffff */
[----:B------:R-:W-:-:S07]  /*0df0*/  MOV R19, UR5 ;  /* 0x0000000500137c02 */ /* 0x000fce0008000f00 */
.L_x_118:
[----:B------:R-:W-:-:S09]  /*0e00*/  UISETP.NE.AND UP0, UPT, UR18, URZ, UPT ;  /* 0x000000ff1200728c */ /* 0x000fd2000bf05270 */
        /* <DEDUP_REMOVED lines=13> */
[----:B------:R-:W4:Y:S04]  /*0ee0*/  LDG.E R4, desc[UR20][R8.64] ;  /* 0x0000001408047981 */ /* 0x000f28000c1e1900 */
[----:B------:R-:W5:Y:S04]  /*0ef0*/  LDG.E R5, desc[UR20][R10.64] ;  /* 0x000000140a057981 */ /* 0x000f68000c1e1900 */
[----:B------:R-:W2:Y:S01]  /*0f00*/  LDG.E R13, desc[UR20][R10.64+0x4] ;  /* 0x000004140a0d7981 */ /* 0x000ea2000c1e1900 */
[----:B----4-:R-:W-:Y:S02]  /*0f10*/  IADD3 R15, PT, PT, R4, -0x1, RZ ;  /* 0xffffffff040f7810 */ /* 0x010fe40007ffe0ff */
[----:B-----5:R-:W-:-:S03]  /*0f20*/  IADD3 R5, PT, PT, R5, -0x1, RZ ;  /* 0xffffffff05057810 */ /* 0x020fc60007ffe0ff */
[--C-:B------:R-:W-:Y:S02]  /*0f30*/  IMAD R15, R15, UR4, R0.reuse ;  /* 0x000000040f0f7c24 */ /* 0x100fe4000f8e0200 */
[----:B------:R-:W-:Y:S02]  /*0f40*/  IMAD R17, R5, UR4, R0 ;  /* 0x0000000405117c24 */ /* 0x000fe4000f8e0200 */
[----:B0-----:R-:W-:-:S04]  /*0f50*/  IMAD.WIDE R4, R15, 0x4, R2 ;  /* 0x000000040f047825 */ /* 0x001fc800078e0202 */
[----:B------:R-:W-:Y:S02]  /*0f60*/  IMAD.WIDE R6, R17, 0x4, R2 ;  /* 0x0000000411067825 */ /* 0x000fe400078e0202 */
[----:B------:R-:W4:Y:S01]  /*0f70*/  LDG.E R4, desc[UR20][R4.64] ;  /* 0x0000001404047981 */ /* 0x000f22000c1e1900 */
[----:B--2---:R-:W-:-:S03]  /*0f80*/  IADD3 R13, PT, PT, R13, -0x1, RZ ;  /* 0xffffffff0d0d7810 */ /* 0x004fc60007ffe0ff */
[----:B------:R-:W4:Y:S01]  /*0f90*/  LDG.E R7, desc[UR20][R6.64] ;  /* 0x0000001406077981 */ /* 0x000f22000c1e1900 */
[----:B---3--:R-:W-:Y:S02]  /*0fa0*/  VIADD R23, R12, 0xffffffff ;  /* 0xffffffff0c177836 */ /* 0x008fe40000000000 */
[--C-:B------:R-:W-:Y:S02]  /*0fb0*/  IMAD R21, R13, UR4, R0.reuse ;  /* 0x000000040d157c24 */ /* 0x100fe4000f8e0200 */
[----:B------:R-:W-:Y:S02]  /*0fc0*/  IMAD R23, R23, UR4, R0 ;  /* 0x0000000417177c24 */ /* 0x000fe4000f8e0200 */
[----:B------:R-:W-:-:S04]  /*0fd0*/  IMAD.WIDE R10, R21, 0x4, R2 ;  /* 0x00000004150a7825 */ /* 0x000fc800078e0202 */
[----:B------:R-:W-:Y:S02]  /*0fe0*/  IMAD.WIDE R8, R23, 0x4, R2 ;  /* 0x0000000417087825 */ /* 0x000fe400078e0202 */
[----:B------:R-:W2:Y:S04]  /*0ff0*/  LDG.E R11, desc[UR20][R10.64] ;  /* 0x000000140a0b7981 */ /* 0x000ea8000c1e1900 */
[----:B------:R-:W2:Y:S01]  /*1000*/  LDG.E R8, desc[UR20][R8.64] ;  /* 0x0000001408087981 */ /* 0x000ea2000c1e1900 */
[----:B----4-:R-:W-:Y:S02]  /*1010*/  IADD3 R25, PT, PT, R4, R7, RZ ;  /* 0x0000000704197210 */ /* 0x010fe40007ffe0ff */
[----:B------:R-:W0:Y:S02]  /*1020*/  LDC.64 R4, c[0x0][0x3d0] ;  /* 0x0000f400ff047b82 */ /* 0x000e240000000a00 */
[----:B------:R-:W-:-:S04]  /*1030*/  IADD3 R3, PT, PT, R25, -0x1, RZ ;  /* 0xffffffff19037810 */ /* 0x000fc80007ffe0ff */
[----:B------:R-:W-:-:S04]  /*1040*/  ISETP.GT.AND P0, PT, R3, R22, PT ;  /* 0x000000160300720c */ /* 0x000fc80003f04270 */
[----:B------:R-:W-:Y:S01]  /*1050*/  ISETP.LT.OR P0, PT, R25, 0x1, P0 ;  /* 0x000000011900780c */ /* 0x000fe20000701670 */
[----:B--2---:R-:W-:-:S05]  /*1060*/  IMAD.IADD R18, R8, 0x1, R11 ;  /* 0x0000000108127824 */ /* 0x004fca00078e020b */
[----:B------:R-:W-:-:S07]  /*1070*/  IADD3 R7, PT, PT, R18, -0x1, RZ ;  /* 0xffffffff12077810 */ /* 0x000fce0007ffe0ff */
[----:B------:R-:W1:Y:S01]  /*1080*/  @!P0 LDC.64 R12, c[0x0][0x398] ;  /* 0x0000e600ff0c8b82 */ /* 0x000e620000000a00 */
[-C--:B------:R-:W-:Y:S01]  /*1090*/  ISETP.GT.AND P1, PT, R7, R22.reuse, PT ;  /* 0x000000160700720c */ /* 0x080fe20003f24270 */
[----:B------:R-:W-:-:S03]  /*10a0*/  @!P0 IMAD R8, R19, R22, RZ ;  /* 0x0000001613088224 */ /* 0x000fc600078e02ff */
[----:B------:R-:W-:-:S03]  /*10b0*/  ISETP.LT.OR P1, PT, R18, 0x1, P1 ;  /* 0x000000011200780c */ /* 0x000fc60000f21670 */
[----:B------:R-:W2:Y:S01]  /*10c0*/  @!P0 LDC.64 R2, c[0x0][0x3a0] ;  /* 0x0000e800ff028b82 */ /* 0x000ea20000000a00 */
[----:B------:R-:W-:-:S04]  /*10d0*/  @!P0 IADD3 R24, P2, PT, R25, R8, RZ ;  /* 0x0000000819188210 */ /* 0x000fc80007f5e0ff */
[----:B------:R-:W-:-:S03]  /*10e0*/  @!P0 LEA.HI.X.SX32 R9, R8, RZ, 0x1, P2 ;  /* 0x000000ff08098211 */ /* 0x000fc600010f0eff */
[----:B------:R-:W3:Y:S01]  /*10f0*/  LDC.64 R6, c[0x0][0x3d8] ;  /* 0x0000f600ff067b82 */ /* 0x000ee20000000a00 */
[C---:B------:R-:W-:Y:S02]  /*1100*/  @!P0 SHF.L.U32 R25, R24.reuse, 0x2, RZ ;  /* 0x0000000218198819 */ /* 0x040fe400000006ff */
[----:B------:R-:W-:-:S05]  /*1110*/  @!P0 SHF.L.U64.HI R24, R24, 0x2, R9 ;  /* 0x0000000218188819 */ /* 0x000fca0000010209 */
[----:B------:R-:W4:Y:S01]  /*1120*/  @!P1 LDC.64 R8, c[0x0][0x398] ;  /* 0x0000e600ff089b82 */ /* 0x000f220000000a00 */
[----:B-1----:R-:W-:-:S07]  /*1130*/  @!P0 IADD3 R12, P2, PT, R25, R12, RZ ;  /* 0x0000000c190c8210 */ /* 0x002fce0007f5e0ff */
[----:B------:R-:W1:Y:S01]  /*1140*/  @!P1 LDC.64 R10, c[0x0][0x3a0] ;  /* 0x0000e800ff0a9b82 */ /* 0x000e620000000a00 */
[----:B------:R-:W-:Y:S02]  /*1150*/  @!P0 IADD3.X R13, PT, PT, R24, R13, RZ, P2, !PT ;  /* 0x0000000d180d8210 */ /* 0x000fe400017fe4ff */
[----:B--2---:R-:W-:Y:S01]  /*1160*/  @!P0 IADD3 R2, P2, PT, R25, R2, RZ ;  /* 0x0000000219028210 */ /* 0x004fe20007f5e0ff */
[----:B------:R-:W-:Y:S02]  /*1170*/  @!P1 IMAD R25, R19, R22, R22 ;  /* 0x0000001613199224 */ /* 0x000fe400078e0216 */
[--C-:B0-----:R-:W-:Y:S01]  /*1180*/  IMAD.WIDE R14, R15, 0x4, R4.reuse ;  /* 0x000000040f0e7825 */ /* 0x101fe200078e0204 */
[----:B------:R-:W2:Y:S03]  /*1190*/  @!P0 LDG.E R12, desc[UR20][R12.64+-0x4] ;  /* 0xfffffc140c0c8981 */ /* 0x000ea6000c1e1900 */
[----:B------:R-:W-:-:S02]  /*11a0*/  IMAD.WIDE R16, R17, 0x4, R4 ;  /* 0x0000000411107825 */ /* 0x000fc400078e0204 */
[----:B------:R0:W5:Y:S02]  /*11b0*/  LDG.E R14, desc[UR20][R14.64] ;  /* 0x000000140e0e7981 */ /* 0x000164000c1e1900 */
[----:B------:R-:W-:Y:S01]  /*11c0*/  @!P0 IMAD.X R3, R24, 0x1, R3, P2 ;  /* 0x0000000118038824 */ /* 0x000fe200010e0603 */
[----:B------:R-:W-:Y:S01]  /*11d0*/  @!P1 IADD3 R18, P2, PT, R18, R25, RZ ;  /* 0x0000001912129210 */ /* 0x000fe20007f5e0ff */
[--C-:B------:R-:W-:Y:S01]  /*11e0*/  IMAD.WIDE R22, R23, 0x4, R4.reuse ;  /* 0x0000000417167825 */ /* 0x100fe200078e0204 */
[----:B------:R-:W5:Y:S02]  /*11f0*/  LDG.E R17, desc[UR20][R16.64] ;  /* 0x0000001410117981 */ /* 0x000f64000c1e1900 */
[----:B------:R-:W-:Y:S01]  /*1200*/  @!P1 LEA.HI.X.SX32 R25, R25, RZ, 0x1, P2 ;  /* 0x000000ff19199211 */ /* 0x000fe200010f0eff */
[----:B------:R-:W-:Y:S01]  /*1210*/  IMAD.WIDE R4, R21, 0x4, R4 ;  /* 0x0000000415047825 */ /* 0x000fe200078e0204 */
[C---:B------:R-:W-:Y:S01]  /*1220*/  @!P1 SHF.L.U32 R21, R18.reuse, 0x2, RZ ;  /* 0x0000000212159819 */ /* 0x040fe200000006ff */
[----:B------:R-:W2:Y:S02]  /*1230*/  LDG.E R22, desc[UR20][R22.64] ;  /* 0x0000001416167981 */ /* 0x000ea4000c1e1900 */
[----:B---3--:R-:W-:Y:S01]  /*1240*/  IMAD.WIDE.U32 R6, R19, 0x4, R6 ;  /* 0x0000000413067825 */ /* 0x008fe200078e0006 */
[----:B------:R-:W-:Y:S01]  /*1250*/  @!P1 SHF.L.U64.HI R18, R18, 0x2, R25 ;  /* 0x0000000212129819 */ /* 0x000fe20000010219 */
[----:B------:R-:W2:Y:S01]  /*1260*/  LDG.E R5, desc[UR20][R4.64] ;  /* 0x0000001404057981 */ /* 0x000ea2000c1e1900 */
[----:B----4-:R-:W-:-:S02]  /*1270*/  @!P1 IADD3 R8, P2, PT, R21, R8, RZ ;  /* 0x0000000815089210 */ /* 0x010fc40007f5e0ff */
[----:B-1----:R-:W-:Y:S01]  /*1280*/  @!P1 IADD3 R10, P3, PT, R21, R10, RZ ;  /* 0x0000000a150a9210 */ /* 0x002fe20007f7e0ff */
[----:B------:R-:W3:Y:S01]  /*1290*/  @!P0 LDG.E R13, desc[UR20][R6.64] ;  /* 0x00000014060d8981 */ /* 0x000ee2000c1e1900 */
[C---:B------:R-:W-:Y:S02]  /*12a0*/  @!P1 IADD3.X R9, PT, PT, R18.reuse, R9, RZ, P2, !PT ;  /* 0x0000000912099210 */ /* 0x040fe400017fe4ff */
[----:B------:R-:W-:Y:S01]  /*12b0*/  @!P1 IADD3.X R11, PT, PT, R18, R11, RZ, P3, !PT ;  /* 0x0000000b120b9210 */ /* 0x000fe20001ffe4ff */
[----:B------:R-:W4:Y:S04]  /*12c0*/  @!P0 LDG.E R2, desc[UR20][R2.64+-0x4] ;  /* 0xfffffc1402028981 */ /* 0x000f28000c1e1900 */
[----:B------:R-:W4:Y:S04]  /*12d0*/  LDG.E R16, desc[UR20][R6.64+0x4] ;  /* 0x0000041406107981 */ /* 0x000f28000c1e1900 */
[----:B------:R-:W4:Y:S04]  /*12e0*/  @!P1 LDG.E R8, desc[UR20][R8.64+-0x4] ;  /* 0xfffffc1408089981 */ /* 0x000f28000c1e1900 */
[----:B------:R-:W4:Y:S01]  /*12f0*/  @!P1 LDG.E R10, desc[UR20][R10.64+-0x4] ;  /* 0xfffffc140a0a9981 */ /* 0x000f22000c1e1900 */
[----:B0-----:R-:W-:-:S02]  /*1300*/  MOV R15, RZ ;  /* 0x000000ff000f7202 */ /* 0x001fc40000000f00 */
[----:B------:R-:W-:Y:S01]  /*1310*/  IADD3 R19, PT, PT, R19, 0x2, RZ ;  /* 0x0000000213137810 */ /* 0x000fe20007ffe0ff */
[----:B-----5:R-:W-:Y:S01]  /*1320*/  FMUL R14, R14, R17 ;  /* 0x000000110e0e7220 */ /* 0x020fe20000400000 */
[----:B--2---:R-:W-:-:S03]  /*1330*/  FMUL R5, R22, R5 ;  /* 0x0000000516057220 */ /* 0x004fc60000400000 */
[----:B---3--:R-:W-:Y:S01]  /*1340*/  @!P0 FMUL R17, R14, R13 ;  /* 0x0000000d0e118220 */ /* 0x008fe20000400000 */
[----:B------:R-:W-:-:S03]  /*1350*/  IMAD.MOV.U32 R13, RZ, RZ, RZ ;  /* 0x000000ffff0d7224 */ /* 0x000fc600078e00ff */
[C---:B------:R-:W-:Y:S01]  /*1360*/  @!P0 FMUL R13, R17.reuse, R12 ;  /* 0x0000000c110d8220 */ /* 0x040fe20000400000 */
[----:B----4-:R-:W-:Y:S01]  /*1370*/  @!P0 FMUL R15, R17, R2 ;  /* 0x00000002110f8220 */ /* 0x010fe20000400000 */
[----:B------:R-:W-:Y:S01]  /*1380*/  CS2R R2, SRZ ;  /* 0x0000000000027805 */ /* 0x000fe2000001ff00 */
[----:B------:R-:W-:Y:S01]  /*1390*/  FMUL R5, R5, R16 ;  /* 0x0000001005057220 */ /* 0x000fe20000400000 */
[----:B------:R-:W-:Y:S01]  /*13a0*/  FADD R13, R20, R13 ;  /* 0x0000000d140d7221 */ /* 0x000fe20000000000 */
[----:B------:R-:W-:Y:S02]  /*13b0*/  FADD R26, R26, R15 ;  /* 0x0000000f1a1a7221 */ /* 0x000fe40000000000 */
[C---:B------:R-:W-:Y:S01]  /*13c0*/  @!P1 FMUL R2, R5.reuse, R8 ;  /* 0x0000000805029220 */ /* 0x040fe20000400000 */
[----:B------:R-:W-:-:S03]  /*13d0*/  @!P1 FMUL R3, R5, R10 ;  /* 0x0000000a05039220 */ /* 0x000fc60000400000 */
[----:B------:R-:W-:Y:S01]  /*13e0*/  FADD R20, R13, R2 ;  /* 0x000000020d147221 */ /* 0x000fe20000000000 */
[----:B------:R-:W-:-:S07]  /*13f0*/  FADD R26, R26, R3 ;  /* 0x000000031a1a7221 */ /* 0x000fce0000000000 */
.L_x_120:
        /* <DEDUP_REMOVED lines=8> */
[----:B------:R-:W4:Y:S01]  /*1480*/  LDG.E R4, desc[UR20][R4.64] ;  /* 0x0000001404047981 */ /* 0x000f22000c1e1900 */
[----:B---3--:R-:W-:-:S05]  /*1490*/  IADD3 R7, PT, PT, R2, -0x1, RZ ;  /* 0xffffffff02077810 */ /* 0x008fca0007ffe0ff */
[----:B------:R-:W-:Y:S02]  /*14a0*/  IMAD R15, R7, UR4, R0 ;  /* 0x00000004070f7c24 */ /* 0x000fe4000f8e0200 */
[----:B------:R-:W1:Y:S01]  /*14b0*/  LDC.64 R6, c[0x0][0x3d8] ;  /* 0x0000f600ff067b82 */ /* 0x000e620000000a00 */
[----:B----4-:R-:W-:-:S04]  /*14c0*/  VIADD R9, R4, 0xffffffff ;  /* 0xffffffff04097836 */ /* 0x010fc80000000000 */
[----:B------:R-:W-:Y:S01]  /*14d0*/  IMAD R17, R9, UR4, R0 ;  /* 0x0000000409117c24 */ /* 0x000fe2000f8e0200 */
[----:B------:R-:W3:Y:S01]  /*14e0*/  LDCU UR4, c[0x0][0x390] ;  /* 0x00007200ff0477ac */ /* 0x000ee20008000800 */
[----:B--2---:R-:W-:-:S04]  /*14f0*/  IMAD.WIDE R8, R15, 0x4, R12 ;  /* 0x000000040f087825 */ /* 0x004fc800078e020c */
[----:B------:R-:W-:Y:S02]  /*1500*/  IMAD.WIDE R12, R17, 0x4, R12 ;  /* 0x00000004110c7825 */ /* 0x000fe400078e020c */
[----:B------:R-:W2:Y:S04]  /*1510*/  LDG.E R8, desc[UR20][R8.64] ;  /* 0x0000001408087981 */ /* 0x000ea8000c1e1900 */
[----:B------:R-:W2:Y:S01]  /*1520*/  LDG.E R13, desc[UR20][R12.64] ;  /* 0x000000140c0d7981 */ /* 0x000ea2000c1e1900 */
[----:B-1----:R-:W-:-:S06]  /*1530*/  IMAD.WIDE.U32 R6, R19, 0x4, R6 ;  /* 0x0000000413067825 */ /* 0x002fcc00078e0006 */
[----:B------:R-:W4:Y:S01]  /*1540*/  LDG.E R7, desc[UR20][R6.64] ;  /* 0x0000001406077981 */ /* 0x000f22000c1e1900 */
[----:B--2---:R-:W-:-:S04]  /*1550*/  IADD3 R21, PT, PT, R8, R13, RZ ;  /* 0x0000000d08157210 */ /* 0x004fc80007ffe0ff */
[----:B------:R-:W-:-:S04]  /*1560*/  IADD3 R2, PT, PT, R21, -0x1, RZ ;  /* 0xffffffff15027810 */ /* 0x000fc80007ffe0ff */
[----:B---3--:R-:W-:-:S04]  /*1570*/  ISETP.GT.AND P0, PT, R2, UR4, PT ;  /* 0x0000000402007c0c */ /* 0x008fc8000bf04270 */
[----:B------:R-:W-:-:S13]  /*1580*/  ISETP.LT.OR P0, PT, R21, 0x1, P0 ;  /* 0x000000011500780c */ /* 0x000fda0000701670 */
[----:B------:R-:W1:Y:S08]  /*1590*/  @!P0 LDC.64 R2, c[0x0][0x398] ;  /* 0x0000e600ff028b82 */ /* 0x000e700000000a00 */
[----:B------:R-:W2:Y:S01]  /*15a0*/  @!P0 LDC.64 R4, c[0x0][0x3a0] ;  /* 0x0000e800ff048b82 */ /* 0x000ea20000000a00 */
[----:B------:R-:W-:Y:S02]  /*15b0*/  @!P0 IMAD R14, R19, UR4, RZ ;  /* 0x00000004130e8c24 */ /* 0x000fe4000f8e02ff */
[----:B0-----:R-:W-:-:S03]  /*15c0*/  IMAD.WIDE R8, R15, 0x4, R10 ;  /* 0x000000040f087825 */ /* 0x001fc600078e020a */
[----:B------:R-:W-:Y:S01]  /*15d0*/  @!P0 IADD3 R12, P1, PT, R21, R14, RZ ;  /* 0x0000000e150c8210 */ /* 0x000fe20007f3e0ff */
[----:B------:R-:W-:Y:S02]  /*15e0*/  IMAD.WIDE R10, R17, 0x4, R10 ;  /* 0x00000004110a7825 */ /* 0x000fe400078e020a */
[----:B------:R0:W3:Y:S01]  /*15f0*/  LDG.E R8, desc[UR20][R8.64] ;  /* 0x0000001408087981 */ /* 0x0000e2000c1e1900 */
[----:B------:R-:W-:Y:S02]  /*1600*/  @!P0 LEA.HI.X.SX32 R15, R14, RZ, 0x1, P1 ;  /* 0x000000ff0e0f8211 */ /* 0x000fe400008f0eff */
[C---:B------:R-:W-:Y:S01]  /*1610*/  @!P0 SHF.L.U32 R13, R12.reuse, 0x2, RZ ;  /* 0x000000020c0d8819 */ /* 0x040fe200000006ff */
[----:B------:R-:W3:Y:S01]  /*1620*/  LDG.E R11, desc[UR20][R10.64] ;  /* 0x000000140a0b7981 */ /* 0x000ee2000c1e1900 */
[----:B------:R-:W-:Y:S02]  /*1630*/  @!P0 SHF.L.U64.HI R12, R12, 0x2, R15 ;  /* 0x000000020c0c8819 */ /* 0x000fe4000001020f */
[----:B-1----:R-:W-:-:S02]  /*1640*/  @!P0 IADD3 R2, P1, PT, R13, R2, RZ ;  /* 0x000000020d028210 */ /* 0x002fc40007f3e0ff */
[----:B--2---:R-:W-:-:S03]  /*1650*/  @!P0 IADD3 R4, P2, PT, R13, R4, RZ ;  /* 0x000000040d048210 */ /* 0x004fc60007f5e0ff */
[C---:B------:R-:W-:Y:S01]  /*1660*/  @!P0 IMAD.X R3, R12.reuse, 0x1, R3, P1 ;  /* 0x000000010c038824 */ /* 0x040fe200008e0603 */
[----:B------:R-:W-:-:S04]  /*1670*/  @!P0 IADD3.X R5, PT, PT, R12, R5, RZ, P2, !PT ;  /* 0x000000050c058210 */ /* 0x000fc800017fe4ff */
[----:B------:R-:W2:Y:S04]  /*1680*/  @!P0 LDG.E R2, desc[UR20][R2.64+-0x4] ;  /* 0xfffffc1402028981 */ /* 0x000ea8000c1e1900 */
[----:B------:R-:W5:Y:S01]  /*1690*/  @!P0 LDG.E R4, desc[UR20][R4.64+-0x4] ;  /* 0xfffffc1404048981 */ /* 0x000f62000c1e1900 */
[----:B0-----:R-:W-:Y:S01]  /*16a0*/  HFMA2 R9, -RZ, RZ, 0, 0 ;  /* 0x00000000ff097431 */ /* 0x001fe200000001ff */
[----:B------:R-:W-:Y:S01]  /*16b0*/  MOV R13, RZ ;  /* 0x000000ff000d7202 */ /* 0x000fe20000000f00 */
[----:B---3--:R-:W-:-:S04]  /*16c0*/  FMUL R12, R8, R11 ;  /* 0x0000000b080c7220 */ /* 0x008fc80000400000 */
[----:B----4-:R-:W-:-:S04]  /*16d0*/  FMUL R15, R12, R7 ;  /* 0x000000070c0f7220 */ /* 0x010fc80000400000 */
[C---:B--2---:R-:W-:Y:S01]  /*16e0*/  @!P0 FMUL R9, R15.reuse, R2 ;  /* 0x000000020f098220 */ /* 0x044fe20000400000 */
[----:B-----5:R-:W-:-:S03]  /*16f0*/  @!P0 FMUL R13, R15, R4 ;  /* 0x000000040f0d8220 */ /* 0x020fc60000400000 */
[----:B------:R-:W-:Y:S01]  /*1700*/  FADD R20, R20, R9 ;  /* 0x0000000914147221 */ /* 0x000fe20000000000 */
[----:B------:R-:W-:-:S07]  /*1710*/  FADD R26, R26, R13 ;  /* 0x0000000d1a1a7221 */ /* 0x000fce0000000000 */
.L_x_117:
[----:B------:R-:W0:Y:S08]  /*1720*/  LDC.64 R2, c[0x0][0x380] ;  /* 0x0000e000ff027b82 */ /* 0x000e300000000a00 */
[----:B------:R-:W1:Y:S01]  /*1730*/  LDC.64 R4, c[0x0][0x388] ;  /* 0x0000e200ff047b82 */ /* 0x000e620000000a00 */
[----:B0-----:R-:W-:-:S05]  /*1740*/  IMAD.WIDE R2, R0, 0x4, R2 ;  /* 0x0000000400027825 */ /* 0x001fca00078e0202 */
[----:B------:R-:W-:Y:S01]  /*1750*/  STG.E desc[UR20][R2.64], R20 ;  /* 0x0000001402007986 */ /* 0x000fe2000c101914 */
[----:B-1----:R-:W-:-:S05]  /*1760*/  IMAD.WIDE R4, R0, 0x4, R4 ;  /* 0x0000000400047825 */ /* 0x002fca00078e0204 */
[----:B------:R-:W-:Y:S01]  /*1770*/  STG.E desc[UR20][R4.64], R26 ;  /* 0x0000001a04007986 */ /* 0x000fe2000c101914 */
[----:B------:R-:W-:Y:S05]  /*1780*/  EXIT ;  /* 0x000000000000794d */ /* 0x000fea0003800000 */
.L_x_121:
        /* <DEDUP_REMOVED lines=15> */
.L_x_130:


//--------------------- .nv.shared.reserved.0     --------------------------
	.section	.nv.shared.reserved.0,"aw",@nobits
	.weak		__nv_reservedSMEM_offset_0_alias
	.size		__nv_reservedSMEM_offset_0_alias, 0, 64
	.other		__nv_reservedSMEM_offset_0_alias,@"STO_CUDA_RESERVED_SHARED STV_DEFAULT"
__nv_reservedSMEM_offset_0_alias:
	.zero		0
	.zero		64


//--------------------- .nv.constant0._Z14tfm_linear_hmcPfS_iiPKfS1_PKiS3_S1_S1_S1_iiiiS1_S1_S1_ --------------------------
	.section	.nv.constant0._Z14tfm_linear_hmcPfS_iiPKfS1_PKiS3_S1_S1_S1_iiiiS1_S1_S1_,"a",@progbits
	.sectionflags	@""
	.align	4
.nv.constant0._Z14tfm_linear_hmcPfS_iiPKfS1_PKiS3_S1_S1_S1_iiiiS1_S1_S1_:
	.zero		1016


//--------------------- .nv.constant0._Z15tfm_linear_2dlyPfS_iiPKfS1_PKiS3_S1_S1_S1_iiiiS1_S1_S1_ --------------------------
	.section	.nv.constant0._Z15tfm_linear_2dlyPfS_iiPKfS1_PKiS3_S1_S1_S1_iiiiS1_S1_S1_,"a",@progbits
	.sectionflags	@""
	.align	4
.nv.constant0._Z15tfm_linear_2dlyPfS_iiPKfS1_PKiS3_S1_S1_S1_iiiiS1_S1_S1_:
	.zero		1016


//--------------------- .nv.constant0._Z15tfm_linear_normPfS_iiPKfS1_PKiS3_S1_S1_iiiiS1_S1_ --------------------------
	.section	.nv.constant0._Z15tfm_linear_normPfS_iiPKfS1_PKiS3_S1_S1_iiiiS1_S1_,"a",@progbits
	.sectionflags	@""
	.align	4
.nv.constant0._Z15tfm_linear_normPfS_iiPKfS1_PKiS3_S1_S1_iiiiS1_S1_:
	.zero		1000


//--------------------- .nv.constant0._Z12tfm_near_hmcPfS_iiPKfS1_PKiS3_S3_S3_iiiiS1_S1_S1_ --------------------------
	.section	.nv.constant0._Z12tfm_near_hmcPfS_iiPKfS1_PKiS3_S3_S3_iiiiS1_S1_S1_,"a",@progbits
	.sectionflags	@""
	.align	4
.nv.constant0._Z12tfm_near_hmcPfS_iiPKfS1_PKiS3_S3_S3_iiiiS1_S1_S1_:
	.zero		1008


//--------------------- .nv.constant0._Z13tfm_near_2dlyPfS_iiPKfS1_PKiS3_S3_S3_iiiiS1_S1_S1_ --------------------------
	.section	.nv.constant0._Z13tfm_near_2dlyPfS_iiPKfS1_PKiS3_S3_S3_iiiiS1_S1_S1_,"a",@progbits
	.sectionflags	@""
	.align	4
.nv.constant0._Z13tfm_near_2dlyPfS_iiPKfS1_PKiS3_S3_S3_iiiiS1_S1_S1_:
	.zero		1008


//--------------------- .nv.constant0._Z13tfm_near_normPfS_iiPKfS1_PKiS3_S3_iiiiS1_S1_ --------------------------
	.section	.nv.constant0._Z13tfm_near_normPfS_iiPKfS1_PKiS3_S3_iiiiS1_S1_,"a",@progbits
	.sectionflags	@""
	.align	4
.nv.constant0._Z13tfm_near_normPfS_iiPKfS1_PKiS3_S3_iiiiS1_S1_:
	.zero		992


//--------------------- SYMBOLS --------------------------

	.type		.nv.reservedSmem.offset0,@object
	.size		.nv.reservedSmem.offset0,0x4
